//
// Generated by NVIDIA NVVM Compiler
//
// Compiler Build ID: CL-36424714
// Cuda compilation tools, release 13.0, V13.0.88
// Based on NVVM 20.0.0
//

.version 9.0
.target sm_100
.address_size 64

	// .globl	_Z25sigmoid_pairwise_loss_gpuiPfPKiPKf

.visible .entry _Z25sigmoid_pairwise_loss_gpuiPfPKiPKf(
	.param .u32 _Z25sigmoid_pairwise_loss_gpuiPfPKiPKf_param_0,
	.param .u64 .ptr .align 1 _Z25sigmoid_pairwise_loss_gpuiPfPKiPKf_param_1,
	.param .u64 .ptr .align 1 _Z25sigmoid_pairwise_loss_gpuiPfPKiPKf_param_2,
	.param .u64 .ptr .align 1 _Z25sigmoid_pairwise_loss_gpuiPfPKiPKf_param_3
)
{
	.reg .pred 	%p<10>;
	.reg .b32 	%r<46>;
	.reg .b32 	%f<34>;
	.reg .b64 	%rd<22>;
	.reg .b64 	%fd<61>;

	ld.param.u32 	%r19, [_Z25sigmoid_pairwise_loss_gpuiPfPKiPKf_param_0];
	ld.param.u64 	%rd7, [_Z25sigmoid_pairwise_loss_gpuiPfPKiPKf_param_1];
	ld.param.u64 	%rd8, [_Z25sigmoid_pairwise_loss_gpuiPfPKiPKf_param_2];
	ld.param.u64 	%rd9, [_Z25sigmoid_pairwise_loss_gpuiPfPKiPKf_param_3];
	mov.u32 	%r1, %tid.x;
	mov.u32 	%r2, %ctaid.x;
	mov.u32 	%r3, %ntid.x;
	mad.lo.s32 	%r4, %r2, %r3, %r1;
	setp.ge.s32 	%p1, %r4, %r19;
	@%p1 bra 	$L__BB0_11;
	cvta.to.global.u64 	%rd10, %rd9;
	cvta.to.global.u64 	%rd11, %rd8;
	mul.wide.u32 	%rd12, %r4, 4;
	add.s64 	%rd13, %rd11, %rd12;
	ld.global.u32 	%r5, [%rd13];
	add.s64 	%rd14, %rd10, %rd12;
	ld.global.f32 	%f1, [%rd14];
	mov.b32 	%r20, 1127219200;
	mov.b32 	%r21, -2147483648;
	mov.b64 	%fd1, {%r21, %r20};
	add.s32 	%r41, %r4, 1;
	mul.wide.u32 	%rd15, %r3, %r2;
	cvt.u64.u32 	%rd16, %r1;
	add.s64 	%rd17, %rd15, %rd16;
	shl.b64 	%rd18, %rd17, 2;
	add.s64 	%rd21, %rd10, %rd18;
	add.s64 	%rd20, %rd11, %rd18;
	mov.f32 	%f33, 0f00000000;
$L__BB0_2:
	ld.global.u32 	%r23, [%rd20];
	sub.s32 	%r24, %r5, %r23;
	cvt.rn.f64.s32 	%fd11, %r24;
	fma.rn.f64 	%fd12, %fd11, 0d3FE0000000000000, 0d3FE0000000000000;
	cvt.rn.f32.f64 	%f3, %fd12;
	ld.global.f32 	%f7, [%rd21];
	div.rn.f32 	%f8, %f7, %f1;
	cvt.f64.f32 	%fd13, %f8;
	add.f64 	%fd14, %fd13, 0d3FF0000000000000;
	rcp.rn.f64 	%fd15, %fd14;
	cvt.rn.f32.f64 	%f9, %fd15;
	add.f32 	%f10, %f9, 0f1E3CE508;
	setp.lt.f32 	%p2, %f10, 0f00800000;
	mul.f32 	%f11, %f10, 0f4B000000;
	selp.f32 	%f12, %f11, %f10, %p2;
	selp.f32 	%f13, 0fC1B80000, 0f00000000, %p2;
	mov.b32 	%r25, %f12;
	add.s32 	%r26, %r25, -1059760811;
	and.b32  	%r27, %r26, -8388608;
	sub.s32 	%r28, %r25, %r27;
	mov.b32 	%f14, %r28;
	cvt.rn.f32.s32 	%f15, %r27;
	fma.rn.f32 	%f16, %f15, 0f34000000, %f13;
	add.f32 	%f17, %f14, 0fBF800000;
	fma.rn.f32 	%f18, %f17, 0fBE055027, 0f3E1039F6;
	fma.rn.f32 	%f19, %f18, %f17, 0fBDF8CDCC;
	fma.rn.f32 	%f20, %f19, %f17, 0f3E0F2955;
	fma.rn.f32 	%f21, %f20, %f17, 0fBE2AD8B9;
	fma.rn.f32 	%f22, %f21, %f17, 0f3E4CED0B;
	fma.rn.f32 	%f23, %f22, %f17, 0fBE7FFF22;
	fma.rn.f32 	%f24, %f23, %f17, 0f3EAAAA78;
	fma.rn.f32 	%f25, %f24, %f17, 0fBF000000;
	mul.f32 	%f26, %f17, %f25;
	fma.rn.f32 	%f27, %f26, %f17, %f17;
	fma.rn.f32 	%f28, %f16, 0f3F317218, %f27;
	setp.gt.u32 	%p3, %r25, 2139095039;
	fma.rn.f32 	%f29, %f12, 0f7F800000, 0f7F800000;
	selp.f32 	%f30, %f29, %f28, %p3;
	setp.eq.f32 	%p4, %f12, 0f00000000;
	selp.f32 	%f31, 0fFF800000, %f30, %p4;
	mul.f32 	%f4, %f31, %f3;
	cvt.f64.f32 	%fd16, %f9;
	mov.f64 	%fd17, 0d3FF0000000000000;
	sub.f64 	%fd18, %fd17, %fd16;
	add.f64 	%fd58, %fd18, 0d3BC79CA100000000;
	{
	.reg .b32 %temp; 
	mov.b64 	{%temp, %r42}, %fd58;
	}
	{
	.reg .b32 %temp; 
	mov.b64 	{%r43, %temp}, %fd58;
	}
	setp.gt.s32 	%p5, %r42, 1048575;
	mov.b32 	%r44, -1023;
	@%p5 bra 	$L__BB0_4;
	mul.f64 	%fd58, %fd58, 0d4350000000000000;
	{
	.reg .b32 %temp; 
	mov.b64 	{%temp, %r42}, %fd58;
	}
	{
	.reg .b32 %temp; 
	mov.b64 	{%r43, %temp}, %fd58;
	}
	mov.b32 	%r44, -1077;
$L__BB0_4:
	add.s32 	%r30, %r42, -1;
	setp.gt.u32 	%p6, %r30, 2146435070;
	@%p6 bra 	$L__BB0_8;
	shr.u32 	%r33, %r42, 20;
	add.s32 	%r45, %r44, %r33;
	and.b32  	%r34, %r42, 1048575;
	or.b32  	%r35, %r34, 1072693248;
	mov.b64 	%fd59, {%r43, %r35};
	setp.lt.u32 	%p8, %r35, 1073127583;
	@%p8 bra 	$L__BB0_7;
	{
	.reg .b32 %temp; 
	mov.b64 	{%r36, %temp}, %fd59;
	}
	{
	.reg .b32 %temp; 
	mov.b64 	{%temp, %r37}, %fd59;
	}
	add.s32 	%r38, %r37, -1048576;
	mov.b64 	%fd59, {%r36, %r38};
	add.s32 	%r45, %r45, 1;
$L__BB0_7:
	add.f64 	%fd20, %fd59, 0dBFF0000000000000;
	add.f64 	%fd21, %fd59, 0d3FF0000000000000;
	rcp.approx.ftz.f64 	%fd22, %fd21;
	neg.f64 	%fd23, %fd21;
	fma.rn.f64 	%fd24, %fd23, %fd22, 0d3FF0000000000000;
	fma.rn.f64 	%fd25, %fd24, %fd24, %fd24;
	fma.rn.f64 	%fd26, %fd25, %fd22, %fd22;
	mul.f64 	%fd27, %fd20, %fd26;
	fma.rn.f64 	%fd28, %fd20, %fd26, %fd27;
	mul.f64 	%fd29, %fd28, %fd28;
	fma.rn.f64 	%fd30, %fd29, 0d3EB1380B3AE80F1E, 0d3ED0EE258B7A8B04;
	fma.rn.f64 	%fd31, %fd30, %fd29, 0d3EF3B2669F02676F;
	fma.rn.f64 	%fd32, %fd31, %fd29, 0d3F1745CBA9AB0956;
	fma.rn.f64 	%fd33, %fd32, %fd29, 0d3F3C71C72D1B5154;
	fma.rn.f64 	%fd34, %fd33, %fd29, 0d3F624924923BE72D;
	fma.rn.f64 	%fd35, %fd34, %fd29, 0d3F8999999999A3C4;
	fma.rn.f64 	%fd36, %fd35, %fd29, 0d3FB5555555555554;
	sub.f64 	%fd37, %fd20, %fd28;
	add.f64 	%fd38, %fd37, %fd37;
	neg.f64 	%fd39, %fd28;
	fma.rn.f64 	%fd40, %fd39, %fd20, %fd38;
	mul.f64 	%fd41, %fd26, %fd40;
	mul.f64 	%fd42, %fd29, %fd36;
	fma.rn.f64 	%fd43, %fd42, %fd28, %fd41;
	xor.b32  	%r39, %r45, -2147483648;
	mov.b32 	%r40, 1127219200;
	mov.b64 	%fd44, {%r39, %r40};
	sub.f64 	%fd45, %fd44, %fd1;
	fma.rn.f64 	%fd46, %fd45, 0d3FE62E42FEFA39EF, %fd28;
	fma.rn.f64 	%fd47, %fd45, 0dBFE62E42FEFA39EF, %fd46;
	sub.f64 	%fd48, %fd47, %fd28;
	sub.f64 	%fd49, %fd43, %fd48;
	fma.rn.f64 	%fd50, %fd45, 0d3C7ABC9E3B39803F, %fd49;
	add.f64 	%fd60, %fd46, %fd50;
	bra.uni 	$L__BB0_9;
$L__BB0_8:
	fma.rn.f64 	%fd19, %fd58, 0d7FF0000000000000, 0d7FF0000000000000;
	{
	.reg .b32 %temp; 
	mov.b64 	{%temp, %r31}, %fd58;
	}
	and.b32  	%r32, %r31, 2147483647;
	setp.eq.s32 	%p7, %r32, 0;
	selp.f64 	%fd60, 0dFFF0000000000000, %fd19, %p7;
$L__BB0_9:
	cvt.f64.f32 	%fd51, %f3;
	mov.f64 	%fd52, 0d3FF0000000000000;
	sub.f64 	%fd53, %fd52, %fd51;
	cvt.f64.f32 	%fd54, %f4;
	fma.rn.f64 	%fd55, %fd53, %fd60, %fd54;
	cvt.f64.f32 	%fd56, %f33;
	add.f64 	%fd57, %fd55, %fd56;
	cvt.rn.f32.f64 	%f33, %fd57;
	add.s32 	%r41, %r41, -1;
	add.s64 	%rd21, %rd21, -4;
	add.s64 	%rd20, %rd20, -4;
	setp.ne.s32 	%p9, %r41, 0;
	@%p9 bra 	$L__BB0_2;
	cvta.to.global.u64 	%rd19, %rd7;
	atom.global.add.f32 	%f32, [%rd19], %f33;
$L__BB0_11:
	ret;

}
	// .globl	_Z30sigmoid_pairwise_grad_hess_gpuiPfS_PKiPKf
.visible .entry _Z30sigmoid_pairwise_grad_hess_gpuiPfS_PKiPKf(
	.param .u32 _Z30sigmoid_pairwise_grad_hess_gpuiPfS_PKiPKf_param_0,
	.param .u64 .ptr .align 1 _Z30sigmoid_pairwise_grad_hess_gpuiPfS_PKiPKf_param_1,
	.param .u64 .ptr .align 1 _Z30sigmoid_pairwise_grad_hess_gpuiPfS_PKiPKf_param_2,
	.param .u64 .ptr .align 1 _Z30sigmoid_pairwise_grad_hess_gpuiPfS_PKiPKf_param_3,
	.param .u64 .ptr .align 1 _Z30sigmoid_pairwise_grad_hess_gpuiPfS_PKiPKf_param_4
)
{
	.reg .pred 	%p<7>;
	.reg .b32 	%r<44>;
	.reg .b32 	%f<106>;
	.reg .b64 	%rd<46>;
	.reg .b64 	%fd<57>;

	ld.param.u32 	%r10, [_Z30sigmoid_pairwise_grad_hess_gpuiPfS_PKiPKf_param_0];
	ld.param.u64 	%rd24, [_Z30sigmoid_pairwise_grad_hess_gpuiPfS_PKiPKf_param_1];
	ld.param.u64 	%rd27, [_Z30sigmoid_pairwise_grad_hess_gpuiPfS_PKiPKf_param_2];
	ld.param.u64 	%rd25, [_Z30sigmoid_pairwise_grad_hess_gpuiPfS_PKiPKf_param_3];
	ld.param.u64 	%rd26, [_Z30sigmoid_pairwise_grad_hess_gpuiPfS_PKiPKf_param_4];
	cvta.to.global.u64 	%rd1, %rd27;
	cvta.to.global.u64 	%rd2, %rd24;
	cvta.to.global.u64 	%rd3, %rd26;
	cvta.to.global.u64 	%rd4, %rd25;
	mov.u32 	%r11, %tid.x;
	mov.u32 	%r12, %ctaid.x;
	mov.u32 	%r13, %ntid.x;
	mad.lo.s32 	%r1, %r12, %r13, %r11;
	setp.ge.s32 	%p1, %r1, %r10;
	@%p1 bra 	$L__BB1_9;
	mul.wide.u32 	%rd28, %r1, 4;
	add.s64 	%rd5, %rd4, %rd28;
	add.s64 	%rd6, %rd3, %rd28;
	add.s64 	%rd7, %rd2, %rd28;
	add.s64 	%rd8, %rd1, %rd28;
	add.s32 	%r2, %r1, 1;
	setp.lt.u32 	%p2, %r1, 3;
	mov.b32 	%r43, 0;
	@%p2 bra 	$L__BB1_4;
	and.b32  	%r43, %r2, -4;
	neg.s32 	%r41, %r43;
	add.s64 	%rd45, %rd4, 8;
	add.s64 	%rd44, %rd3, 8;
	add.s64 	%rd43, %rd2, 8;
	add.s64 	%rd42, %rd1, 8;
$L__BB1_3:
	.pragma "nounroll";
	ld.global.u32 	%r17, [%rd5];
	ld.global.u32 	%r18, [%rd45+-8];
	sub.s32 	%r19, %r17, %r18;
	cvt.rn.f64.s32 	%fd1, %r19;
	fma.rn.f64 	%fd2, %fd1, 0d3FE0000000000000, 0d3FE0000000000000;
	cvt.rn.f32.f64 	%f1, %fd2;
	ld.global.f32 	%f2, [%rd6];
	ld.global.f32 	%f3, [%rd44+-8];
	div.rn.f32 	%f4, %f2, %f3;
	cvt.f64.f32 	%fd3, %f1;
	add.f64 	%fd4, %fd3, 0dBFF0000000000000;
	cvt.f64.f32 	%fd5, %f4;
	fma.rn.f64 	%fd6, %fd4, %fd5, %fd3;
	add.f64 	%fd7, %fd5, 0d3FF0000000000000;
	div.rn.f64 	%fd8, %fd6, %fd7;
	cvt.rn.f32.f64 	%f5, %fd8;
	neg.f32 	%f6, %f5;
	neg.f32 	%f7, %f2;
	mul.f32 	%f8, %f3, %f7;
	add.f32 	%f9, %f2, %f3;
	mul.f32 	%f10, %f9, %f9;
	div.rn.f32 	%f11, %f8, %f10;
	atom.global.add.f32 	%f12, [%rd7], %f5;
	atom.global.add.f32 	%f13, [%rd43+-8], %f6;
	atom.global.add.f32 	%f14, [%rd8], %f11;
	atom.global.add.f32 	%f15, [%rd42+-8], %f11;
	ld.global.u32 	%r20, [%rd5];
	ld.global.u32 	%r21, [%rd45+-4];
	sub.s32 	%r22, %r20, %r21;
	cvt.rn.f64.s32 	%fd9, %r22;
	fma.rn.f64 	%fd10, %fd9, 0d3FE0000000000000, 0d3FE0000000000000;
	cvt.rn.f32.f64 	%f16, %fd10;
	ld.global.f32 	%f17, [%rd6];
	ld.global.f32 	%f18, [%rd44+-4];
	div.rn.f32 	%f19, %f17, %f18;
	cvt.f64.f32 	%fd11, %f16;
	add.f64 	%fd12, %fd11, 0dBFF0000000000000;
	cvt.f64.f32 	%fd13, %f19;
	fma.rn.f64 	%fd14, %fd12, %fd13, %fd11;
	add.f64 	%fd15, %fd13, 0d3FF0000000000000;
	div.rn.f64 	%fd16, %fd14, %fd15;
	cvt.rn.f32.f64 	%f20, %fd16;
	neg.f32 	%f21, %f20;
	neg.f32 	%f22, %f17;
	mul.f32 	%f23, %f18, %f22;
	add.f32 	%f24, %f17, %f18;
	mul.f32 	%f25, %f24, %f24;
	div.rn.f32 	%f26, %f23, %f25;
	atom.global.add.f32 	%f27, [%rd7], %f20;
	atom.global.add.f32 	%f28, [%rd43+-4], %f21;
	atom.global.add.f32 	%f29, [%rd8], %f26;
	atom.global.add.f32 	%f30, [%rd42+-4], %f26;
	ld.global.u32 	%r23, [%rd5];
	ld.global.u32 	%r24, [%rd45];
	sub.s32 	%r25, %r23, %r24;
	cvt.rn.f64.s32 	%fd17, %r25;
	fma.rn.f64 	%fd18, %fd17, 0d3FE0000000000000, 0d3FE0000000000000;
	cvt.rn.f32.f64 	%f31, %fd18;
	ld.global.f32 	%f32, [%rd6];
	ld.global.f32 	%f33, [%rd44];
	div.rn.f32 	%f34, %f32, %f33;
	cvt.f64.f32 	%fd19, %f31;
	add.f64 	%fd20, %fd19, 0dBFF0000000000000;
	cvt.f64.f32 	%fd21, %f34;
	fma.rn.f64 	%fd22, %fd20, %fd21, %fd19;
	add.f64 	%fd23, %fd21, 0d3FF0000000000000;
	div.rn.f64 	%fd24, %fd22, %fd23;
	cvt.rn.f32.f64 	%f35, %fd24;
	neg.f32 	%f36, %f35;
	neg.f32 	%f37, %f32;
	mul.f32 	%f38, %f33, %f37;
	add.f32 	%f39, %f32, %f33;
	mul.f32 	%f40, %f39, %f39;
	div.rn.f32 	%f41, %f38, %f40;
	atom.global.add.f32 	%f42, [%rd7], %f35;
	atom.global.add.f32 	%f43, [%rd43], %f36;
	atom.global.add.f32 	%f44, [%rd8], %f41;
	atom.global.add.f32 	%f45, [%rd42], %f41;
	ld.global.u32 	%r26, [%rd5];
	ld.global.u32 	%r27, [%rd45+4];
	sub.s32 	%r28, %r26, %r27;
	cvt.rn.f64.s32 	%fd25, %r28;
	fma.rn.f64 	%fd26, %fd25, 0d3FE0000000000000, 0d3FE0000000000000;
	cvt.rn.f32.f64 	%f46, %fd26;
	ld.global.f32 	%f47, [%rd6];
	ld.global.f32 	%f48, [%rd44+4];
	div.rn.f32 	%f49, %f47, %f48;
	cvt.f64.f32 	%fd27, %f46;
	add.f64 	%fd28, %fd27, 0dBFF0000000000000;
	cvt.f64.f32 	%fd29, %f49;
	fma.rn.f64 	%fd30, %fd28, %fd29, %fd27;
	add.f64 	%fd31, %fd29, 0d3FF0000000000000;
	div.rn.f64 	%fd32, %fd30, %fd31;
	cvt.rn.f32.f64 	%f50, %fd32;
	neg.f32 	%f51, %f50;
	neg.f32 	%f52, %f47;
	mul.f32 	%f53, %f48, %f52;
	add.f32 	%f54, %f47, %f48;
	mul.f32 	%f55, %f54, %f54;
	div.rn.f32 	%f56, %f53, %f55;
	atom.global.add.f32 	%f57, [%rd7], %f50;
	atom.global.add.f32 	%f58, [%rd43+4], %f51;
	atom.global.add.f32 	%f59, [%rd8], %f56;
	atom.global.add.f32 	%f60, [%rd42+4], %f56;
	add.s32 	%r41, %r41, 4;
	add.s64 	%rd45, %rd45, 16;
	add.s64 	%rd44, %rd44, 16;
	add.s64 	%rd43, %rd43, 16;
	add.s64 	%rd42, %rd42, 16;
	setp.ne.s32 	%p3, %r41, 0;
	@%p3 bra 	$L__BB1_3;
$L__BB1_4:
	ld.param.u64 	%rd41, [_Z30sigmoid_pairwise_grad_hess_gpuiPfS_PKiPKf_param_4];
	ld.param.u64 	%rd40, [_Z30sigmoid_pairwise_grad_hess_gpuiPfS_PKiPKf_param_3];
	ld.param.u64 	%rd39, [_Z30sigmoid_pairwise_grad_hess_gpuiPfS_PKiPKf_param_1];
	cvta.to.global.u64 	%rd21, %rd39;
	cvta.to.global.u64 	%rd22, %rd41;
	cvta.to.global.u64 	%rd23, %rd40;
	add.s32 	%r30, %r1, 1;
	and.b32  	%r29, %r30, 3;
	setp.eq.s32 	%p4, %r29, 0;
	@%p4 bra 	$L__BB1_9;
	setp.eq.s32 	%p5, %r29, 1;
	@%p5 bra 	$L__BB1_7;
	ld.global.u32 	%r31, [%rd5];
	mul.wide.u32 	%rd29, %r43, 4;
	add.s64 	%rd30, %rd23, %rd29;
	ld.global.u32 	%r32, [%rd30];
	sub.s32 	%r33, %r31, %r32;
	cvt.rn.f64.s32 	%fd33, %r33;
	fma.rn.f64 	%fd34, %fd33, 0d3FE0000000000000, 0d3FE0000000000000;
	cvt.rn.f32.f64 	%f61, %fd34;
	ld.global.f32 	%f62, [%rd6];
	add.s64 	%rd31, %rd22, %rd29;
	ld.global.f32 	%f63, [%rd31];
	div.rn.f32 	%f64, %f62, %f63;
	cvt.f64.f32 	%fd35, %f61;
	add.f64 	%fd36, %fd35, 0dBFF0000000000000;
	cvt.f64.f32 	%fd37, %f64;
	fma.rn.f64 	%fd38, %fd36, %fd37, %fd35;
	add.f64 	%fd39, %fd37, 0d3FF0000000000000;
	div.rn.f64 	%fd40, %fd38, %fd39;
	cvt.rn.f32.f64 	%f65, %fd40;
	neg.f32 	%f66, %f65;
	neg.f32 	%f67, %f62;
	mul.f32 	%f68, %f63, %f67;
	add.f32 	%f69, %f62, %f63;
	mul.f32 	%f70, %f69, %f69;
	div.rn.f32 	%f71, %f68, %f70;
	atom.global.add.f32 	%f72, [%rd7], %f65;
	add.s64 	%rd32, %rd21, %rd29;
	atom.global.add.f32 	%f73, [%rd32], %f66;
	atom.global.add.f32 	%f74, [%rd8], %f71;
	add.s64 	%rd33, %rd1, %rd29;
	atom.global.add.f32 	%f75, [%rd33], %f71;
	ld.global.u32 	%r34, [%rd5];
	ld.global.u32 	%r35, [%rd30+4];
	sub.s32 	%r36, %r34, %r35;
	cvt.rn.f64.s32 	%fd41, %r36;
	fma.rn.f64 	%fd42, %fd41, 0d3FE0000000000000, 0d3FE0000000000000;
	cvt.rn.f32.f64 	%f76, %fd42;
	ld.global.f32 	%f77, [%rd6];
	ld.global.f32 	%f78, [%rd31+4];
	div.rn.f32 	%f79, %f77, %f78;
	cvt.f64.f32 	%fd43, %f76;
	add.f64 	%fd44, %fd43, 0dBFF0000000000000;
	cvt.f64.f32 	%fd45, %f79;
	fma.rn.f64 	%fd46, %fd44, %fd45, %fd43;
	add.f64 	%fd47, %fd45, 0d3FF0000000000000;
	div.rn.f64 	%fd48, %fd46, %fd47;
	cvt.rn.f32.f64 	%f80, %fd48;
	neg.f32 	%f81, %f80;
	neg.f32 	%f82, %f77;
	mul.f32 	%f83, %f78, %f82;
	add.f32 	%f84, %f77, %f78;
	mul.f32 	%f85, %f84, %f84;
	div.rn.f32 	%f86, %f83, %f85;
	atom.global.add.f32 	%f87, [%rd7], %f80;
	atom.global.add.f32 	%f88, [%rd32+4], %f81;
	atom.global.add.f32 	%f89, [%rd8], %f86;
	atom.global.add.f32 	%f90, [%rd33+4], %f86;
	add.s32 	%r43, %r43, 2;
$L__BB1_7:
	and.b32  	%r37, %r1, 1;
	setp.eq.b32 	%p6, %r37, 1;
	@%p6 bra 	$L__BB1_9;
	ld.global.u32 	%r38, [%rd5];
	mul.wide.u32 	%rd34, %r43, 4;
	add.s64 	%rd35, %rd23, %rd34;
	ld.global.u32 	%r39, [%rd35];
	sub.s32 	%r40, %r38, %r39;
	cvt.rn.f64.s32 	%fd49, %r40;
	fma.rn.f64 	%fd50, %fd49, 0d3FE0000000000000, 0d3FE0000000000000;
	cvt.rn.f32.f64 	%f91, %fd50;
	ld.global.f32 	%f92, [%rd6];
	add.s64 	%rd36, %rd22, %rd34;
	ld.global.f32 	%f93, [%rd36];
	div.rn.f32 	%f94, %f92, %f93;
	cvt.f64.f32 	%fd51, %f91;
	add.f64 	%fd52, %fd51, 0dBFF0000000000000;
	cvt.f64.f32 	%fd53, %f94;
	fma.rn.f64 	%fd54, %fd52, %fd53, %fd51;
	add.f64 	%fd55, %fd53, 0d3FF0000000000000;
	div.rn.f64 	%fd56, %fd54, %fd55;
	cvt.rn.f32.f64 	%f95, %fd56;
	neg.f32 	%f96, %f95;
	neg.f32 	%f97, %f92;
	mul.f32 	%f98, %f93, %f97;
	add.f32 	%f99, %f92, %f93;
	mul.f32 	%f100, %f99, %f99;
	div.rn.f32 	%f101, %f98, %f100;
	atom.global.add.f32 	%f102, [%rd7], %f95;
	add.s64 	%rd37, %rd21, %rd34;
	atom.global.add.f32 	%f103, [%rd37], %f96;
	atom.global.add.f32 	%f104, [%rd8], %f101;
	add.s64 	%rd38, %rd1, %rd34;
	atom.global.add.f32 	%f105, [%rd38], %f101;
$L__BB1_9:
	ret;

}


// ===== COMPILED SASS (sm_100) =====

	.target	sm_100

	.elftype	@"ET_EXEC"


//--------------------- .note.nv.tkinfo           --------------------------
	.section	.note.nv.tkinfo,"",@"SHT_NOTE"
	.sectionflags	@"SHF_NOTE_NV_TKINFO"
	.tkinfo
        /*0018*/ 	.word	0x00000002
        /*0030*/ 	.string	""
        /*0030*/ 	.string	"ptxas"
        /*0030*/ 	.string	"Cuda compilation tools, release 13.0, V13.0.88"
        /*0030*/ 	.string	"Build cuda_13.0.r13.0/compiler.36424714_0"
        /*0030*/ 	.string	"-arch sm_100 -m 64 "



//--------------------- .note.nv.cuinfo           --------------------------
	.section	.note.nv.cuinfo,"",@"SHT_NOTE"
	.sectionflags	@"SHF_NOTE_NV_CUINFO"
        /*0018*/ 	.short	0x0002
        /*001a*/ 	.short	0x0064
        /*001c*/ 	.short	0x0082
	.zero		2


//--------------------- .nv.info                  --------------------------
	.section	.nv.info,"",@"SHT_CUDA_INFO"
	.align	4


	//----- nvinfo : EIATTR_REGCOUNT
	.align		4
        /*0000*/ 	.byte	0x04, 0x2f
        /*0002*/ 	.short	(.L_1 - .L_0)
	.align		4
.L_0:
        /*0004*/ 	.word	index@(_Z25sigmoid_pairwise_loss_gpuiPfPKiPKf)
        /*0008*/ 	.word	0x0000001c


	//----- nvinfo : EIATTR_FRAME_SIZE
	.align		4
.L_1:
        /*000c*/ 	.byte	0x04, 0x11
        /*000e*/ 	.short	(.L_3 - .L_2)
	.align		4
.L_2:
        /*0010*/ 	.word	index@($__internal_3_$__cuda_sm3x_div_rn_noftz_f32_slowpath)
        /*0014*/ 	.word	0x00000000


	//----- nvinfo : EIATTR_FRAME_SIZE
	.align		4
.L_3:
        /*0018*/ 	.byte	0x04, 0x11
        /*001a*/ 	.short	(.L_5 - .L_4)
	.align		4
.L_4:
        /*001c*/ 	.word	index@($__internal_2_$__cuda_sm20_dblrcp_rn_slowpath_v3)
        /*0020*/ 	.word	0x00000000


	//----- nvinfo : EIATTR_FRAME_SIZE
	.align		4
.L_5:
        /*0024*/ 	.byte	0x04, 0x11
        /*0026*/ 	.short	(.L_7 - .L_6)
	.align		4
.L_6:
        /*0028*/ 	.word	index@(_Z25sigmoid_pairwise_loss_gpuiPfPKiPKf)
        /*002c*/ 	.word	0x00000000


	//----- nvinfo : EIATTR_REGCOUNT
	.align		4
.L_7:
        /*0030*/ 	.byte	0x04, 0x2f
        /*0032*/ 	.short	(.L_9 - .L_8)
	.align		4
.L_8:
        /*0034*/ 	.word	index@(_Z30sigmoid_pairwise_grad_hess_gpuiPfS_PKiPKf)
        /*0038*/ 	.word	0x00000030


	//----- nvinfo : EIATTR_FRAME_SIZE
	.align		4
.L_9:
        /*003c*/ 	.byte	0x04, 0x11
        /*003e*/ 	.short	(.L_11 - .L_10)
	.align		4
.L_10:
        /*0040*/ 	.word	index@($__internal_1_$__cuda_sm3x_div_rn_noftz_f32_slowpath)
        /*0044*/ 	.word	0x00000000


	//----- nvinfo : EIATTR_FRAME_SIZE
	.align		4
.L_11:
        /*0048*/ 	.byte	0x04, 0x11
        /*004a*/ 	.short	(.L_13 - .L_12)
	.align		4
.L_12:
        /*004c*/ 	.word	index@($__internal_0_$__cuda_sm20_div_rn_f64_full)
        /*0050*/ 	.word	0x00000000


	//----- nvinfo : EIATTR_FRAME_SIZE
	.align		4
.L_13:
        /*0054*/ 	.byte	0x04, 0x11
        /*0056*/ 	.short	(.L_15 - .L_14)
	.align		4
.L_14:
        /*0058*/ 	.word	index@(_Z30sigmoid_pairwise_grad_hess_gpuiPfS_PKiPKf)
        /*005c*/ 	.word	0x00000000


	//----- nvinfo : EIATTR_MIN_STACK_SIZE
	.align		4
.L_15:
        /*0060*/ 	.byte	0x04, 0x12
        /*0062*/ 	.short	(.L_17 - .L_16)
	.align		4
.L_16:
        /*0064*/ 	.word	index@(_Z30sigmoid_pairwise_grad_hess_gpuiPfS_PKiPKf)
        /*0068*/ 	.word	0x00000000


	//----- nvinfo : EIATTR_MIN_STACK_SIZE
	.align		4
.L_17:
        /*006c*/ 	.byte	0x04, 0x12
        /*006e*/ 	.short	(.L_19 - .L_18)
	.align		4
.L_18:
        /*0070*/ 	.word	index@(_Z25sigmoid_pairwise_loss_gpuiPfPKiPKf)
        /*0074*/ 	.word	0x00000000
.L_19:


//--------------------- .nv.compat                --------------------------
	.section	.nv.compat,"",@"SHT_CUDA_COMPAT_INFO"
	.align	4
        /*0000*/ 	.byte	0x02, 0x09, 0x00, 0x00, 0x02, 0x02, 0x01, 0x00, 0x02, 0x05, 0x05, 0x00, 0x03, 0x07, 0x01, 0x01
        /*0010*/ 	.byte	0x02, 0x03, 0x00, 0x00, 0x02, 0x06, 0x01, 0x00, 0x04, 0x0b, 0x08, 0x00, 0x01, 0x00, 0x00, 0x00
        /*0020*/ 	.byte	0x00, 0x00, 0x00, 0x00


//--------------------- .nv.info._Z30sigmoid_pairwise_grad_hess_gpuiPfS_PKiPKf --------------------------
	.section	.nv.info._Z30sigmoid_pairwise_grad_hess_gpuiPfS_PKiPKf,"",@"SHT_CUDA_INFO"
	.sectionflags	@""
	.align	4


	//----- nvinfo : EIATTR_CUDA_API_VERSION
	.align		4
        /*0000*/ 	.byte	0x04, 0x37
        /*0002*/ 	.short	(.L_21 - .L_20)
.L_20:
        /*0004*/ 	.word	0x00000082


	//----- nvinfo : EIATTR_KPARAM_INFO
	.align		4
.L_21:
        /*0008*/ 	.byte	0x04, 0x17
        /*000a*/ 	.short	(.L_23 - .L_22)
.L_22:
        /*000c*/ 	.word	0x00000000
        /*0010*/ 	.short	0x0004
        /*0012*/ 	.short	0x0020
        /*0014*/ 	.byte	0x00, 0xf5, 0x21, 0x00


	//----- nvinfo : EIATTR_KPARAM_INFO
	.align		4
.L_23:
        /*0018*/ 	.byte	0x04, 0x17
        /*001a*/ 	.short	(.L_25 - .L_24)
.L_24:
        /*001c*/ 	.word	0x00000000
        /*0020*/ 	.short	0x0003
        /*0022*/ 	.short	0x0018
        /*0024*/ 	.byte	0x00, 0xf5, 0x21, 0x00


	//----- nvinfo : EIATTR_KPARAM_INFO
	.align		4
.L_25:
        /*0028*/ 	.byte	0x04, 0x17
        /*002a*/ 	.short	(.L_27 - .L_26)
.L_26:
        /*002c*/ 	.word	0x00000000
        /*0030*/ 	.short	0x0002
        /*0032*/ 	.short	0x0010
        /*0034*/ 	.byte	0x00, 0xf5, 0x21, 0x00


	//----- nvinfo : EIATTR_KPARAM_INFO
	.align		4
.L_27:
        /*0038*/ 	.byte	0x04, 0x17
        /*003a*/ 	.short	(.L_29 - .L_28)
.L_28:
        /*003c*/ 	.word	0x00000000
        /*0040*/ 	.short	0x0001
        /*0042*/ 	.short	0x0008
        /*0044*/ 	.byte	0x00, 0xf5, 0x21, 0x00


	//----- nvinfo : EIATTR_KPARAM_INFO
	.align		4
.L_29:
        /*0048*/ 	.byte	0x04, 0x17
        /*004a*/ 	.short	(.L_31 - .L_30)
.L_30:
        /*004c*/ 	.word	0x00000000
        /*0050*/ 	.short	0x0000
        /*0052*/ 	.short	0x0000
        /*0054*/ 	.byte	0x00, 0xf0, 0x11, 0x00


	//----- nvinfo : EIATTR_SPARSE_MMA_MASK
	.align		4
.L_31:
        /*0058*/ 	.byte	0x03, 0x50
        /*005a*/ 	.short	0x0000


	//----- nvinfo : EIATTR_MAXREG_COUNT
	.align		4
        /*005c*/ 	.byte	0x03, 0x1b
        /*005e*/ 	.short	0x00ff


	//----- nvinfo : EIATTR_MERCURY_ISA_VERSION
	.align		4
        /*0060*/ 	.byte	0x03, 0x5f
        /*0062*/ 	.short	0x0101


	//----- nvinfo : EIATTR_VRC_CTA_INIT_COUNT
	.align		4
        /*0064*/ 	.byte	0x02, 0x4a
	.zero		1
	.zero		1


	//----- nvinfo : EIATTR_EXIT_INSTR_OFFSETS
	.align		4
        /*0068*/ 	.byte	0x04, 0x1c
        /*006a*/ 	.short	(.L_33 - .L_32)


	//   ....[0]....
.L_32:
        /*006c*/ 	.word	0x00000070


	//   ....[1]....
        /*0070*/ 	.word	0x00001550


	//   ....[2]....
        /*0074*/ 	.word	0x00001f40


	//   ....[3]....
        /*0078*/ 	.word	0x00002440


	//----- nvinfo : EIATTR_CRS_STACK_SIZE
	.align		4
.L_33:
        /*007c*/ 	.byte	0x04, 0x1e
        /*007e*/ 	.short	(.L_35 - .L_34)
.L_34:
        /*0080*/ 	.word	0x00000000


	//----- nvinfo : EIATTR_CBANK_PARAM_SIZE
	.align		4
.L_35:
        /*0084*/ 	.byte	0x03, 0x19
        /*0086*/ 	.short	0x0028


	//----- nvinfo : EIATTR_PARAM_CBANK
	.align		4
        /*0088*/ 	.byte	0x04, 0x0a
        /*008a*/ 	.short	(.L_37 - .L_36)
	.align		4
.L_36:
        /*008c*/ 	.word	index@(.nv.constant0._Z30sigmoid_pairwise_grad_hess_gpuiPfS_PKiPKf)
        /*0090*/ 	.short	0x0380
        /*0092*/ 	.short	0x0028


	//----- nvinfo : EIATTR_SW_WAR
	.align		4
.L_37:
        /*0094*/ 	.byte	0x04, 0x36
        /*0096*/ 	.short	(.L_39 - .L_38)
.L_38:
        /*0098*/ 	.word	0x00000008
.L_39:


//--------------------- .nv.info._Z25sigmoid_pairwise_loss_gpuiPfPKiPKf --------------------------
	.section	.nv.info._Z25sigmoid_pairwise_loss_gpuiPfPKiPKf,"",@"SHT_CUDA_INFO"
	.sectionflags	@""
	.align	4


	//----- nvinfo : EIATTR_CUDA_API_VERSION
	.align		4
        /*0000*/ 	.byte	0x04, 0x37
        /*0002*/ 	.short	(.L_41 - .L_40)
.L_40:
        /*0004*/ 	.word	0x00000082


	//----- nvinfo : EIATTR_KPARAM_INFO
	.align		4
.L_41:
        /*0008*/ 	.byte	0x04, 0x17
        /*000a*/ 	.short	(.L_43 - .L_42)
.L_42:
        /*000c*/ 	.word	0x00000000
        /*0010*/ 	.short	0x0003
        /*0012*/ 	.short	0x0018
        /*0014*/ 	.byte	0x00, 0xf5, 0x21, 0x00


	//----- nvinfo : EIATTR_KPARAM_INFO
	.align		4
.L_43:
        /*0018*/ 	.byte	0x04, 0x17
        /*001a*/ 	.short	(.L_45 - .L_44)
.L_44:
        /*001c*/ 	.word	0x00000000
        /*0020*/ 	.short	0x0002
        /*0022*/ 	.short	0x0010
        /*0024*/ 	.byte	0x00, 0xf5, 0x21, 0x00


	//----- nvinfo : EIATTR_KPARAM_INFO
	.align		4
.L_45:
        /*0028*/ 	.byte	0x04, 0x17
        /*002a*/ 	.short	(.L_47 - .L_46)
.L_46:
        /*002c*/ 	.word	0x00000000
        /*0030*/ 	.short	0x0001
        /*0032*/ 	.short	0x0008
        /*0034*/ 	.byte	0x00, 0xf5, 0x21, 0x00


	//----- nvinfo : EIATTR_KPARAM_INFO
	.align		4
.L_47:
        /*0038*/ 	.byte	0x04, 0x17
        /*003a*/ 	.short	(.L_49 - .L_48)
.L_48:
        /*003c*/ 	.word	0x00000000
        /*0040*/ 	.short	0x0000
        /*0042*/ 	.short	0x0000
        /*0044*/ 	.byte	0x00, 0xf0, 0x11, 0x00


	//----- nvinfo : EIATTR_SPARSE_MMA_MASK
	.align		4
.L_49:
        /*0048*/ 	.byte	0x03, 0x50
        /*004a*/ 	.short	0x0000


	//----- nvinfo : EIATTR_MAXREG_COUNT
	.align		4
        /*004c*/ 	.byte	0x03, 0x1b
        /*004e*/ 	.short	0x00ff


	//----- nvinfo : EIATTR_MERCURY_ISA_VERSION
	.align		4
        /*0050*/ 	.byte	0x03, 0x5f
        /*0052*/ 	.short	0x0101


	//----- nvinfo : EIATTR_VRC_CTA_INIT_COUNT
	.align		4
        /*0054*/ 	.byte	0x02, 0x4a
	.zero		1
	.zero		1


	//----- nvinfo : EIATTR_EXIT_INSTR_OFFSETS
	.align		4
        /*0058*/ 	.byte	0x04, 0x1c
        /*005a*/ 	.short	(.L_51 - .L_50)


	//   ....[0]....
.L_50:
        /*005c*/ 	.word	0x00000070


	//   ....[1]....
        /*0060*/ 	.word	0x00000c80


	//----- nvinfo : EIATTR_CRS_STACK_SIZE
	.align		4
.L_51:
        /*0064*/ 	.byte	0x04, 0x1e
        /*0066*/ 	.short	(.L_53 - .L_52)
.L_52:
        /*0068*/ 	.word	0x00000000


	//----- nvinfo : EIATTR_CBANK_PARAM_SIZE
	.align		4
.L_53:
        /*006c*/ 	.byte	0x03, 0x19
        /*006e*/ 	.short	0x0020


	//----- nvinfo : EIATTR_PARAM_CBANK
	.align		4
        /*0070*/ 	.byte	0x04, 0x0a
        /*0072*/ 	.short	(.L_55 - .L_54)
	.align		4
.L_54:
        /*0074*/ 	.word	index@(.nv.constant0._Z25sigmoid_pairwise_loss_gpuiPfPKiPKf)
        /*0078*/ 	.short	0x0380
        /*007a*/ 	.short	0x0020


	//----- nvinfo : EIATTR_SW_WAR
	.align		4
.L_55:
        /*007c*/ 	.byte	0x04, 0x36
        /*007e*/ 	.short	(.L_57 - .L_56)
.L_56:
        /*0080*/ 	.word	0x00000008
.L_57:


//--------------------- .nv.callgraph             --------------------------
	.section	.nv.callgraph,"",@"SHT_CUDA_CALLGRAPH"
	.align	4
	.sectionentsize	8
	.align		4
        /*0000*/ 	.word	0x00000000
	.align		4
        /*0004*/ 	.word	0xffffffff
	.align		4
        /*0008*/ 	.word	0x00000000
	.align		4
        /*000c*/ 	.word	0xfffffffe
	.align		4
        /*0010*/ 	.word	0x00000000
	.align		4
        /*0014*/ 	.word	0xfffffffd
	.align		4
        /*0018*/ 	.word	0x00000000
	.align		4
        /*001c*/ 	.word	0xfffffffc


//--------------------- .text._Z30sigmoid_pairwise_grad_hess_gpuiPfS_PKiPKf --------------------------
	.section	.text._Z30sigmoid_pairwise_grad_hess_gpuiPfS_PKiPKf,"ax",@progbits
	.align	128
        .global         _Z30sigmoid_pairwise_grad_hess_gpuiPfS_PKiPKf
        .type           _Z30sigmoid_pairwise_grad_hess_gpuiPfS_PKiPKf,@function
        .size           _Z30sigmoid_pairwise_grad_hess_gpuiPfS_PKiPKf,(.L_x_90 - _Z30sigmoid_pairwise_grad_hess_gpuiPfS_PKiPKf)
        .other          _Z30sigmoid_pairwise_grad_hess_gpuiPfS_PKiPKf,@"STO_CUDA_ENTRY STV_DEFAULT"
_Z30sigmoid_pairwise_grad_hess_gpuiPfS_PKiPKf:
.text._Z30sigmoid_pairwise_grad_hess_gpuiPfS_PKiPKf:
[----:B------:R-:W-:Y:S01]  /*0000*/  LDC R1, c[0x0][0x37c] ;  /* 0x0000df00ff017b82 */ /* 0x000fe20000000800 */
[----:B------:R-:W0:Y:S07]  /*0010*/  S2R R4, SR_TID.X ;  /* 0x0000000000047919 */ /* 0x000e2e0000002100 */
[----:B------:R-:W0:Y:S01]  /*0020*/  S2UR UR4, SR_CTAID.X ;  /* 0x00000000000479c3 */ /* 0x000e220000002500 */
[----:B------:R-:W1:Y:S07]  /*0030*/  LDCU UR5, c[0x0][0x380] ;  /* 0x00007000ff0577ac */ /* 0x000e6e0008000800 */
[----:B------:R-:W0:Y:S02]  /*0040*/  LDC R3, c[0x0][0x360] ;  /* 0x0000d800ff037b82 */ /* 0x000e240000000800 */
[----:B0-----:R-:W-:-:S05]  /*0050*/  IMAD R4, R3, UR4, R4 ;  /* 0x0000000403047c24 */ /* 0x001fca000f8e0204 */
[----:B-1----:R-:W-:-:S13]  /*0060*/  ISETP.GE.AND P0, PT, R4, UR5, PT ;  /* 0x0000000504007c0c */ /* 0x002fda000bf06270 */
[----:B------:R-:W-:Y:S05]  /*0070*/  @P0 EXIT ;  /* 0x000000000000094d */ /* 0x000fea0003800000 */
[----:B------:R-:W0:Y:S01]  /*0080*/  LDC.64 R18, c[0x0][0x398] ;  /* 0x0000e600ff127b82 */ /* 0x000e220000000a00 */
[----:B------:R-:W-:Y:S01]  /*0090*/  ISETP.GE.U32.AND P0, PT, R4, 0x3, PT ;  /* 0x000000030400780c */ /* 0x000fe20003f06070 */
[----:B------:R-:W1:Y:S01]  /*00a0*/  LDCU.64 UR16, c[0x0][0x358] ;  /* 0x00006b00ff1077ac */ /* 0x000e620008000a00 */
[----:B------:R-:W-:Y:S01]  /*00b0*/  BSSY B0, `(.L_x_0) ;  /* 0x0000147000007945 */ /* 0x000fe20003800000 */
[----:B------:R-:W-:-:S04]  /*00c0*/  IMAD.MOV.U32 R3, RZ, RZ, RZ ;  /* 0x000000ffff037224 */ /* 0x000fc800078e00ff */
[----:B------:R-:W2:Y:S08]  /*00d0*/  LDC.64 R16, c[0x0][0x3a0] ;  /* 0x0000e800ff107b82 */ /* 0x000eb00000000a00 */
[----:B------:R-:W3:Y:S08]  /*00e0*/  LDC.64 R14, c[0x0][0x388] ;  /* 0x0000e200ff0e7b82 */ /* 0x000ef00000000a00 */
[----:B------:R-:W4:Y:S01]  /*00f0*/  LDC.64 R12, c[0x0][0x390] ;  /* 0x0000e400ff0c7b82 */ /* 0x000f220000000a00 */
[----:B0-----:R-:W-:-:S04]  /*0100*/  IMAD.WIDE.U32 R18, R4, 0x4, R18 ;  /* 0x0000000404127825 */ /* 0x001fc800078e0012 */
[----:B--2---:R-:W-:-:S04]  /*0110*/  IMAD.WIDE.U32 R16, R4, 0x4, R16 ;  /* 0x0000000404107825 */ /* 0x004fc800078e0010 */
[----:B---3--:R-:W-:-:S04]  /*0120*/  IMAD.WIDE.U32 R14, R4, 0x4, R14 ;  /* 0x00000004040e7825 */ /* 0x008fc800078e000e */
[----:B----4-:R-:W-:Y:S01]  /*0130*/  IMAD.WIDE.U32 R12, R4, 0x4, R12 ;  /* 0x00000004040c7825 */ /* 0x010fe200078e000c */
[----:B-1----:R-:W-:Y:S06]  /*0140*/  @!P0 BRA `(.L_x_1) ;  /* 0x0000001000f48947 */ /* 0x002fec0003800000 */
[----:B------:R-:W0:Y:S01]  /*0150*/  LDCU.128 UR12, c[0x0][0x390] ;  /* 0x00007200ff0c77ac */ /* 0x000e220008000c00 */
[----:B------:R-:W-:Y:S01]  /*0160*/  VIADD R3, R4, 0x1 ;  /* 0x0000000104037836 */ /* 0x000fe20000000000 */
[----:B------:R-:W1:Y:S04]  /*0170*/  LDCU.64 UR8, c[0x0][0x3a0] ;  /* 0x00007400ff0877ac */ /* 0x000e680008000a00 */
[----:B------:R-:W-:Y:S01]  /*0180*/  LOP3.LUT R3, R3, 0xfffffffc, RZ, 0xc0, !PT ;  /* 0xfffffffc03037812 */ /* 0x000fe200078ec0ff */
[----:B------:R-:W2:Y:S03]  /*0190*/  LDCU.64 UR6, c[0x0][0x388] ;  /* 0x00007100ff0677ac */ /* 0x000ea60008000a00 */
[----:B------:R-:W-:Y:S01]  /*01a0*/  IADD3 R29, PT, PT, -R3, RZ, RZ ;  /* 0x000000ff031d7210 */ /* 0x000fe20007ffe1ff */
[----:B0-----:R-:W-:-:S02]  /*01b0*/  UIADD3 UR10, UP0, UPT, UR14, 0x8, URZ ;  /* 0x000000080e0a7890 */ /* 0x001fc4000ff1e0ff */
[----:B------:R-:W-:Y:S02]  /*01c0*/  UIADD3 UR4, UP1, UPT, UR12, 0x8, URZ ;  /* 0x000000080c047890 */ /* 0x000fe4000ff3e0ff */
[----:B------:R-:W-:Y:S02]  /*01d0*/  UIADD3.X UR11, UPT, UPT, URZ, UR15, URZ, UP0, !UPT ;  /* 0x0000000fff0b7290 */ /* 0x000fe400087fe4ff */
[----:B------:R-:W-:Y:S01]  /*01e0*/  UIADD3.X UR5, UPT, UPT, URZ, UR13, URZ, UP1, !UPT ;  /* 0x0000000dff057290 */ /* 0x000fe20008ffe4ff */
[----:B------:R-:W-:Y:S01]  /*01f0*/  IMAD.U32 R22, RZ, RZ, UR10 ;  /* 0x0000000aff167e24 */ /* 0x000fe2000f8e00ff */
[----:B-1----:R-:W-:Y:S01]  /*0200*/  UIADD3 UR8, UP0, UPT, UR8, 0x8, URZ ;  /* 0x0000000808087890 */ /* 0x002fe2000ff1e0ff */
[----:B------:R-:W-:Y:S01]  /*0210*/  MOV R11, UR4 ;  /* 0x00000004000b7c02 */ /* 0x000fe20008000f00 */
[----:B--2---:R-:W-:Y:S01]  /*0220*/  UIADD3 UR6, UP1, UPT, UR6, 0x8, URZ ;  /* 0x0000000806067890 */ /* 0x004fe2000ff3e0ff */
[----:B------:R-:W-:Y:S01]  /*0230*/  IMAD.U32 R23, RZ, RZ, UR11 ;  /* 0x0000000bff177e24 */ /* 0x000fe2000f8e00ff */
[----:B------:R-:W-:Y:S01]  /*0240*/  UIADD3.X UR9, UPT, UPT, URZ, UR9, URZ, UP0, !UPT ;  /* 0x00000009ff097290 */ /* 0x000fe200087fe4ff */
[----:B------:R-:W-:Y:S01]  /*0250*/  MOV R28, UR5 ;  /* 0x00000005001c7c02 */ /* 0x000fe20008000f00 */
[----:B------:R-:W-:Y:S01]  /*0260*/  UIADD3.X UR7, UPT, UPT, URZ, UR7, URZ, UP1, !UPT ;  /* 0x00000007ff077290 */ /* 0x000fe20008ffe4ff */
[----:B------:R-:W-:Y:S01]  /*0270*/  MOV R20, UR8 ;  /* 0x0000000800147c02 */ /* 0x000fe20008000f00 */
[----:B------:R-:W-:-:S02]  /*0280*/  IMAD.U32 R32, RZ, RZ, UR6 ;  /* 0x00000006ff207e24 */ /* 0x000fc4000f8e00ff */
[----:B------:R-:W-:Y:S02]  /*0290*/  MOV R21, UR9 ;  /* 0x0000000900157c02 */ /* 0x000fe40008000f00 */
[----:B------:R-:W-:-:S07]  /*02a0*/  IMAD.U32 R25, RZ, RZ, UR7 ;  /* 0x00000007ff197e24 */ /* 0x000fce000f8e00ff */
.L_x_26:
[----:B-1----:R-:W2:Y:S04]  /*02b0*/  LDG.E R0, desc[UR16][R18.64] ;  /* 0x0000001012007981 */ /* 0x002ea8000c1e1900 */
[----:B------:R-:W2:Y:S04]  /*02c0*/  LDG.E R5, desc[UR16][R22.64+-0x8] ;  /* 0xfffff81016057981 */ /* 0x000ea8000c1e1900 */
[----:B------:R-:W3:Y:S04]  /*02d0*/  LDG.E R31, desc[UR16][R20.64+-0x8] ;  /* 0xfffff810141f7981 */ /* 0x000ee8000c1e1900 */
[----:B------:R-:W4:Y:S01]  /*02e0*/  LDG.E R2, desc[UR16][R16.64] ;  /* 0x0000001010027981 */ /* 0x000f22000c1e1900 */
[----:B------:R-:W-:-:S02]  /*02f0*/  HFMA2 R8, -RZ, RZ, 0, 0 ;  /* 0x00000000ff087431 */ /* 0x000fc400000001ff */
[----:B------:R-:W-:Y:S01]  /*0300*/  IMAD.MOV.U32 R9, RZ, RZ, 0x3fe00000 ;  /* 0x3fe00000ff097424 */ /* 0x000fe200078e00ff */
[----:B------:R-:W-:Y:S05]  /*0310*/  YIELD ;  /* 0x0000000000007946 */ /* 0x000fea0003800000 */
[----:B------:R-:W-:Y:S01]  /*0320*/  BSSY.RECONVERGENT B3, `(.L_x_2) ;  /* 0x0000014000037945 */ /* 0x000fe20003800200 */
[----:B------:R-:W-:Y:S01]  /*0330*/  MOV R24, R32 ;  /* 0x0000002000187202 */ /* 0x000fe20000000f00 */
[----:B------:R-:W-:Y:S01]  /*0340*/  IMAD.MOV.U32 R26, RZ, RZ, R11 ;  /* 0x000000ffff1a7224 */ /* 0x000fe200078e000b */
[----:B------:R-:W-:Y:S01]  /*0350*/  MOV R27, R28 ;  /* 0x0000001c001b7202 */ /* 0x000fe20000000f00 */
[----:B--2---:R-:W-:Y:S01]  /*0360*/  IMAD.IADD R0, R0, 0x1, -R5 ;  /* 0x0000000100007824 */ /* 0x004fe200078e0a05 */
[----:B---3--:R-:W0:Y:S08]  /*0370*/  MUFU.RCP R10, R31 ;  /* 0x0000001f000a7308 */ /* 0x008e300000001000 */
[----:B------:R-:W1:Y:S08]  /*0380*/  I2F.F64 R6, R0 ;  /* 0x0000000000067312 */ /* 0x000e700000201c00 */
[----:B----4-:R-:W2:Y:S01]  /*0390*/  FCHK P0, R2, R31 ;  /* 0x0000001f02007302 */ /* 0x010ea20000000000 */
[----:B0-----:R-:W-:Y:S01]  /*03a0*/  FFMA R5, -R31, R10, 1 ;  /* 0x3f8000001f057423 */ /* 0x001fe2000000010a */
[----:B-1----:R-:W-:-:S03]  /*03b0*/  DFMA R6, R6, R8, 0.5 ;  /* 0x3fe000000606742b */ /* 0x002fc60000000008 */
[----:B------:R-:W-:-:S03]  /*03c0*/  FFMA R5, R10, R5, R10 ;  /* 0x000000050a057223 */ /* 0x000fc6000000000a */
[----:B------:R0:W1:Y:S01]  /*03d0*/  F2F.F32.F64 R30, R6 ;  /* 0x00000006001e7310 */ /* 0x0000620000301000 */
[----:B------:R-:W-:-:S04]  /*03e0*/  FFMA R8, R2, R5, RZ ;  /* 0x0000000502087223 */ /* 0x000fc800000000ff */
[----:B------:R-:W-:-:S04]  /*03f0*/  FFMA R9, -R31, R8, R2 ;  /* 0x000000081f097223 */ /* 0x000fc80000000102 */
[----:B------:R-:W-:Y:S01]  /*0400*/  FFMA R0, R5, R9, R8 ;  /* 0x0000000905007223 */ /* 0x000fe20000000008 */
[----:B0-2---:R-:W-:Y:S06]  /*0410*/  @!P0 BRA `(.L_x_3) ;  /* 0x0000000000108947 */ /* 0x005fec0003800000 */
[----:B------:R-:W-:Y:S01]  /*0420*/  IMAD.MOV.U32 R35, RZ, RZ, R2 ;  /* 0x000000ffff237224 */ /* 0x000fe200078e0002 */
[----:B------:R-:W-:Y:S02]  /*0430*/  MOV R10, R31 ;  /* 0x0000001f000a7202 */ /* 0x000fe40000000f00 */
[----:B------:R-:W-:-:S07]  /*0440*/  MOV R6, 0x460 ;  /* 0x0000046000067802 */ /* 0x000fce0000000f00 */
[----:B-1----:R-:W-:Y:S05]  /*0450*/  CALL.REL.NOINC `($__internal_1_$__cuda_sm3x_div_rn_noftz_f32_slowpath) ;  /* 0x0000002400787944 */ /* 0x002fea0003c00000 */
.L_x_3:
[----:B------:R-:W-:Y:S05]  /*0460*/  BSYNC.RECONVERGENT B3 ;  /* 0x0000000000037941 */ /* 0x000fea0003800200 */
.L_x_2:
[----:B------:R-:W0:Y:S01]  /*0470*/  F2F.F64.F32 R8, R0 ;  /* 0x0000000000087310 */ /* 0x000e220000201800 */
[----:B------:R-:W-:Y:S01]  /*0480*/  IMAD.MOV.U32 R32, RZ, RZ, 0x1 ;  /* 0x00000001ff207424 */ /* 0x000fe200078e00ff */
[----:B------:R-:W-:Y:S06]  /*0490*/  BSSY.RECONVERGENT B1, `(.L_x_4) ;  /* 0x0000016000017945 */ /* 0x000fec0003800200 */
[----:B-1----:R-:W1:Y:S01]  /*04a0*/  F2F.F64.F32 R10, R30 ;  /* 0x0000001e000a7310 */ /* 0x002e620000201800 */
[----:B0-----:R-:W-:-:S07]  /*04b0*/  DADD R6, R8, 1 ;  /* 0x3ff0000008067429 */ /* 0x001fce0000000000 */
[----:B------:R-:W0:Y:S02]  /*04c0*/  MUFU.RCP64H R33, R7 ;  /* 0x0000000700217308 */ /* 0x000e240000001800 */
[----:B0-----:R-:W-:-:S08]  /*04d0*/  DFMA R34, -R6, R32, 1 ;  /* 0x3ff000000622742b */ /* 0x001fd00000000120 */
[----:B------:R-:W-:-:S08]  /*04e0*/  DFMA R34, R34, R34, R34 ;  /* 0x000000222222722b */ /* 0x000fd00000000022 */
[----:B------:R-:W-:Y:S02]  /*04f0*/  DFMA R34, R32, R34, R32 ;  /* 0x000000222022722b */ /* 0x000fe40000000020 */
[----:B-1----:R-:W-:-:S06]  /*0500*/  DADD R32, R10, -1 ;  /* 0xbff000000a207429 */ /* 0x002fcc0000000000 */
[----:B------:R-:W-:Y:S02]  /*0510*/  DFMA R36, -R6, R34, 1 ;  /* 0x3ff000000624742b */ /* 0x000fe40000000122 */
[----:B------:R-:W-:-:S06]  /*0520*/  DFMA R8, R32, R8, R10 ;  /* 0x000000082008722b */ /* 0x000fcc000000000a */
[----:B------:R-:W-:-:S04]  /*0530*/  DFMA R36, R34, R36, R34 ;  /* 0x000000242224722b */ /* 0x000fc80000000022 */
[----:B------:R-:W-:-:S04]  /*0540*/  FSETP.GEU.AND P1, PT, |R9|, 6.5827683646048100446e-37, PT ;  /* 0x036000000900780b */ /* 0x000fc80003f2e200 */
[----:B------:R-:W-:-:S08]  /*0550*/  DMUL R42, R8, R36 ;  /* 0x00000024082a7228 */ /* 0x000fd00000000000 */
[----:B------:R-:W-:-:S08]  /*0560*/  DFMA R10, -R6, R42, R8 ;  /* 0x0000002a060a722b */ /* 0x000fd00000000108 */
[----:B------:R-:W-:-:S10]  /*0570*/  DFMA R42, R36, R10, R42 ;  /* 0x0000000a242a722b */ /* 0x000fd4000000002a */
[----:B------:R-:W-:-:S05]  /*0580*/  FFMA R0, RZ, R7, R43 ;  /* 0x00000007ff007223 */ /* 0x000fca000000002b */
[----:B------:R-:W-:-:S13]  /*0590*/  FSETP.GT.AND P0, PT, |R0|, 1.469367938527859385e-39, PT ;  /* 0x001000000000780b */ /* 0x000fda0003f04200 */
[----:B------:R-:W-:Y:S05]  /*05a0*/  @P0 BRA P1, `(.L_x_5) ;  /* 0x0000000000100947 */ /* 0x000fea0000800000 */
[----:B------:R-:W-:Y:S01]  /*05b0*/  IMAD.MOV.U32 R0, RZ, RZ, R6 ;  /* 0x000000ffff007224 */ /* 0x000fe200078e0006 */
[----:B------:R-:W-:Y:S02]  /*05c0*/  MOV R5, R9 ;  /* 0x0000000900057202 */ /* 0x000fe40000000f00 */
[----:B------:R-:W-:-:S07]  /*05d0*/  MOV R6, 0x5f0 ;  /* 0x000005f000067802 */ /* 0x000fce0000000f00 */
[----:B------:R-:W-:Y:S05]  /*05e0*/  CALL.REL.NOINC `($__internal_0_$__cuda_sm20_div_rn_f64_full) ;  /* 0x0000001c00987944 */ /* 0x000fea0003c00000 */
.L_x_5:
[----:B------:R-:W-:Y:S05]  /*05f0*/  BSYNC.RECONVERGENT B1 ;  /* 0x0000000000017941 */ /* 0x000fea0003800200 */
.L_x_4:
[C---:B------:R-:W-:Y:S01]  /*0600*/  FADD R0, R2.reuse, R31 ;  /* 0x0000001f02007221 */ /* 0x040fe20000000000 */
[----:B------:R-:W-:Y:S01]  /*0610*/  FMUL R35, R2, -R31 ;  /* 0x8000001f02237220 */ /* 0x000fe20000400000 */
[----:B------:R0:W1:Y:S01]  /*0620*/  F2F.F32.F64 R33, R42 ;  /* 0x0000002a00217310 */ /* 0x0000620000301000 */
[----:B------:R-:W-:Y:S01]  /*0630*/  BSSY.RECONVERGENT B3, `(.L_x_6) ;  /* 0x000000c000037945 */ /* 0x000fe20003800200 */
[----:B------:R-:W-:-:S06]  /*0640*/  FMUL R10, R0, R0 ;  /* 0x00000000000a7220 */ /* 0x000fcc0000400000 */
[----:B------:R-:W2:Y:S08]  /*0650*/  MUFU.RCP R0, R10 ;  /* 0x0000000a00007308 */ /* 0x000eb00000001000 */
[----:B------:R-:W3:Y:S01]  /*0660*/  FCHK P0, R35, R10 ;  /* 0x0000000a23007302 */ /* 0x000ee20000000000 */
[----:B--2---:R-:W-:-:S04]  /*0670*/  FFMA R5, -R10, R0, 1 ;  /* 0x3f8000000a057423 */ /* 0x004fc80000000100 */
[----:B------:R-:W-:-:S04]  /*0680*/  FFMA R0, R0, R5, R0 ;  /* 0x0000000500007223 */ /* 0x000fc80000000000 */
[----:B------:R-:W-:-:S04]  /*0690*/  FFMA R5, R35, R0, RZ ;  /* 0x0000000023057223 */ /* 0x000fc800000000ff */
[----:B------:R-:W-:-:S04]  /*06a0*/  FFMA R2, -R10, R5, R35 ;  /* 0x000000050a027223 */ /* 0x000fc80000000123 */
[----:B------:R-:W-:Y:S01]  /*06b0*/  FFMA R0, R0, R2, R5 ;  /* 0x0000000200007223 */ /* 0x000fe20000000005 */
[----:B01-3--:R-:W-:Y:S06]  /*06c0*/  @!P0 BRA `(.L_x_7) ;  /* 0x0000000000088947 */ /* 0x00bfec0003800000 */
[----:B------:R-:W-:-:S07]  /*06d0*/  MOV R6, 0x6f0 ;  /* 0x000006f000067802 */ /* 0x000fce0000000f00 */
[----:B------:R-:W-:Y:S05]  /*06e0*/  CALL.REL.NOINC `($__internal_1_$__cuda_sm3x_div_rn_noftz_f32_slowpath) ;  /* 0x0000002000d47944 */ /* 0x000fea0003c00000 */
.L_x_7:
[----:B------:R-:W-:Y:S05]  /*06f0*/  BSYNC.RECONVERGENT B3 ;  /* 0x0000000000037941 */ /* 0x000fea0003800200 */
.L_x_6:
[----:B------:R-:W-:Y:S01]  /*0700*/  FADD R11, -R33, -RZ ;  /* 0x800000ff210b7221 */ /* 0x000fe20000000100 */
[----:B------:R-:W-:Y:S04]  /*0710*/  REDG.E.ADD.F32.FTZ.RN.STRONG.GPU desc[UR16][R14.64], R33 ;  /* 0x000000210e0079a6 */ /* 0x000fe8000c12f310 */
[----:B------:R0:W-:Y:S04]  /*0720*/  REDG.E.ADD.F32.FTZ.RN.STRONG.GPU desc[UR16][R24.64+-0x8], R11 ;  /* 0xfffff80b180079a6 */ /* 0x0001e8000c12f310 */
[----:B------:R-:W-:Y:S04]  /*0730*/  REDG.E.ADD.F32.FTZ.RN.STRONG.GPU desc[UR16][R12.64], R0 ;  /* 0x000000000c0079a6 */ /* 0x000fe8000c12f310 */
[----:B------:R1:W-:Y:S04]  /*0740*/  REDG.E.ADD.F32.FTZ.RN.STRONG.GPU desc[UR16][R26.64+-0x8], R0 ;  /* 0xfffff8001a0079a6 */ /* 0x0003e8000c12f310 */
[----:B------:R-:W2:Y:S04]  /*0750*/  LDG.E R5, desc[UR16][R18.64] ;  /* 0x0000001012057981 */ /* 0x000ea8000c1e1900 */
[----:B------:R-:W2:Y:S04]  /*0760*/  LDG.E R6, desc[UR16][R22.64+-0x4] ;  /* 0xfffffc1016067981 */ /* 0x000ea8000c1e1900 */
[----:B------:R-:W3:Y:S04]  /*0770*/  LDG.E R31, desc[UR16][R20.64+-0x4] ;  /* 0xfffffc10141f7981 */ /* 0x000ee8000c1e1900 */
[----:B------:R-:W4:Y:S01]  /*0780*/  LDG.E R2, desc[UR16][R16.64] ;  /* 0x0000001010027981 */ /* 0x000f22000c1e1900 */
[----:B------:R-:W-:Y:S01]  /*0790*/  IMAD.MOV.U32 R8, RZ, RZ, 0x0 ;  /* 0x00000000ff087424 */ /* 0x000fe200078e00ff */
[----:B------:R-:W-:Y:S01]  /*07a0*/  MOV R9, 0x3fe00000 ;  /* 0x3fe0000000097802 */ /* 0x000fe20000000f00 */
[----:B------:R-:W-:Y:S01]  /*07b0*/  BSSY.RECONVERGENT B3, `(.L_x_8) ;  /* 0x0000011000037945 */ /* 0x000fe20003800200 */
[----:B--2---:R-:W-:Y:S01]  /*07c0*/  IADD3 R5, PT, PT, R5, -R6, RZ ;  /* 0x8000000605057210 */ /* 0x004fe20007ffe0ff */
[----:B---3--:R-:W0:Y:S08]  /*07d0*/  MUFU.RCP R10, R31 ;  /* 0x0000001f000a7308 */ /* 0x008e300000001000 */
[----:B------:R-:W2:Y:S08]  /*07e0*/  I2F.F64 R6, R5 ;  /* 0x0000000500067312 */ /* 0x000eb00000201c00 */
[----:B----4-:R-:W3:Y:S01]  /*07f0*/  FCHK P0, R2, R31 ;  /* 0x0000001f02007302 */ /* 0x010ee20000000000 */
[----:B0-----:R-:W-:Y:S01]  /*0800*/  FFMA R11, -R31, R10, 1 ;  /* 0x3f8000001f0b7423 */ /* 0x001fe2000000010a */
[----:B--2---:R-:W-:-:S03]  /*0810*/  DFMA R6, R6, R8, 0.5 ;  /* 0x3fe000000606742b */ /* 0x004fc60000000008 */
[----:B------:R-:W-:-:S03]  /*0820*/  FFMA R11, R10, R11, R10 ;  /* 0x0000000b0a0b7223 */ /* 0x000fc6000000000a */
[----:B------:R0:W2:Y:S01]  /*0830*/  F2F.F32.F64 R30, R6 ;  /* 0x00000006001e7310 */ /* 0x0000a20000301000 */
[----:B-1----:R-:W-:-:S04]  /*0840*/  FFMA R0, R2, R11, RZ ;  /* 0x0000000b02007223 */ /* 0x002fc800000000ff */
[----:B------:R-:W-:-:S04]  /*0850*/  FFMA R8, -R31, R0, R2 ;  /* 0x000000001f087223 */ /* 0x000fc80000000102 */
[----:B------:R-:W-:Y:S01]  /*0860*/  FFMA R0, R11, R8, R0 ;  /* 0x000000080b007223 */ /* 0x000fe20000000000 */
[----:B0--3--:R-:W-:Y:S06]  /*0870*/  @!P0 BRA `(.L_x_9) ;  /* 0x0000000000108947 */ /* 0x009fec0003800000 */
[----:B------:R-:W-:Y:S01]  /*0880*/  IMAD.MOV.U32 R35, RZ, RZ, R2 ;  /* 0x000000ffff237224 */ /* 0x000fe200078e0002 */
[----:B------:R-:W-:Y:S02]  /*0890*/  MOV R10, R31 ;  /* 0x0000001f000a7202 */ /* 0x000fe40000000f00 */
[----:B------:R-:W-:-:S07]  /*08a0*/  MOV R6, 0x8c0 ;  /* 0x000008c000067802 */ /* 0x000fce0000000f00 */
[----:B--2---:R-:W-:Y:S05]  /*08b0*/  CALL.REL.NOINC `($__internal_1_$__cuda_sm3x_div_rn_noftz_f32_slowpath) ;  /* 0x0000002000607944 */ /* 0x004fea0003c00000 */
.L_x_9:
[----:B------:R-:W-:Y:S05]  /*08c0*/  BSYNC.RECONVERGENT B3 ;  /* 0x0000000000037941 */ /* 0x000fea0003800200 */
.L_x_8:
[----:B------:R-:W0:Y:S01]  /*08d0*/  F2F.F64.F32 R8, R0 ;  /* 0x0000000000087310 */ /* 0x000e220000201800 */
[----:B------:R-:W-:Y:S01]  /*08e0*/  IMAD.MOV.U32 R32, RZ, RZ, 0x1 ;  /* 0x00000001ff207424 */ /* 0x000fe200078e00ff */
[----:B------:R-:W-:Y:S06]  /*08f0*/  BSSY.RECONVERGENT B1, `(.L_x_10) ;  /* 0x0000016000017945 */ /* 0x000fec0003800200 */
[----:B--2---:R-:W1:Y:S01]  /*0900*/  F2F.F64.F32 R10, R30 ;  /* 0x0000001e000a7310 */ /* 0x004e620000201800 */
        /* <DEDUP_REMOVED lines=20> */
.L_x_11:
[----:B------:R-:W-:Y:S05]  /*0a50*/  BSYNC.RECONVERGENT B1 ;  /* 0x0000000000017941 */ /* 0x000fea0003800200 */
.L_x_10:
        /* <DEDUP_REMOVED lines=15> */
.L_x_13:
[----:B------:R-:W-:Y:S05]  /*0b50*/  BSYNC.RECONVERGENT B3 ;  /* 0x0000000000037941 */ /* 0x000fea0003800200 */
.L_x_12:
        /* <DEDUP_REMOVED lines=28> */
.L_x_15:
[----:B------:R-:W-:Y:S05]  /*0d20*/  BSYNC.RECONVERGENT B3 ;  /* 0x0000000000037941 */ /* 0x000fea0003800200 */
.L_x_14:
        /* <DEDUP_REMOVED lines=24> */
.L_x_17:
[----:B------:R-:W-:Y:S05]  /*0eb0*/  BSYNC.RECONVERGENT B1 ;  /* 0x0000000000017941 */ /* 0x000fea0003800200 */
.L_x_16:
        /* <DEDUP_REMOVED lines=15> */
.L_x_19:
[----:B------:R-:W-:Y:S05]  /*0fb0*/  BSYNC.RECONVERGENT B3 ;  /* 0x0000000000037941 */ /* 0x000fea0003800200 */
.L_x_18:
        /* <DEDUP_REMOVED lines=28> */
.L_x_21:
[----:B------:R-:W-:Y:S05]  /*1180*/  BSYNC.RECONVERGENT B3 ;  /* 0x0000000000037941 */ /* 0x000fea0003800200 */
.L_x_20:
        /* <DEDUP_REMOVED lines=24> */
.L_x_23:
[----:B------:R-:W-:Y:S05]  /*1310*/  BSYNC.RECONVERGENT B1 ;  /* 0x0000000000017941 */ /* 0x000fea0003800200 */
.L_x_22:
        /* <DEDUP_REMOVED lines=15> */
.L_x_25:
[----:B------:R-:W-:Y:S05]  /*1410*/  BSYNC.RECONVERGENT B3 ;  /* 0x0000000000037941 */ /* 0x000fea0003800200 */
.L_x_24:
[----:B------:R-:W-:Y:S01]  /*1420*/  IADD3 R29, PT, PT, R29, 0x4, RZ ;  /* 0x000000041d1d7810 */ /* 0x000fe20007ffe0ff */
[----:B------:R-:W-:Y:S01]  /*1430*/  FADD R5, -R33, -RZ ;  /* 0x800000ff21057221 */ /* 0x000fe20000000100 */
[----:B------:R-:W-:Y:S02]  /*1440*/  REDG.E.ADD.F32.FTZ.RN.STRONG.GPU desc[UR16][R14.64], R33 ;  /* 0x000000210e0079a6 */ /* 0x000fe4000c12f310 */
[----:B------:R-:W-:Y:S02]  /*1450*/  ISETP.NE.AND P0, PT, R29, RZ, PT ;  /* 0x000000ff1d00720c */ /* 0x000fe40003f05270 */
[----:B------:R0:W-:Y:S01]  /*1460*/  REDG.E.ADD.F32.FTZ.RN.STRONG.GPU desc[UR16][R24.64+0x4], R5 ;  /* 0x00000405180079a6 */ /* 0x0001e2000c12f310 */
[----:B------:R-:W-:Y:S02]  /*1470*/  IADD3 R22, P1, PT, R22, 0x10, RZ ;  /* 0x0000001016167810 */ /* 0x000fe40007f3e0ff */
[----:B------:R-:W-:Y:S01]  /*1480*/  IADD3 R32, P3, PT, R24, 0x10, RZ ;  /* 0x0000001018207810 */ /* 0x000fe20007f7e0ff */
[----:B------:R1:W-:Y:S01]  /*1490*/  REDG.E.ADD.F32.FTZ.RN.STRONG.GPU desc[UR16][R12.64], R0 ;  /* 0x000000000c0079a6 */ /* 0x0003e2000c12f310 */
[----:B------:R-:W-:-:S02]  /*14a0*/  IADD3 R20, P2, PT, R20, 0x10, RZ ;  /* 0x0000001014147810 */ /* 0x000fc40007f5e0ff */
[----:B------:R-:W-:Y:S01]  /*14b0*/  IADD3 R11, P4, PT, R26, 0x10, RZ ;  /* 0x000000101a0b7810 */ /* 0x000fe20007f9e0ff */
[----:B------:R1:W-:Y:S01]  /*14c0*/  REDG.E.ADD.F32.FTZ.RN.STRONG.GPU desc[UR16][R26.64+0x4], R0 ;  /* 0x000004001a0079a6 */ /* 0x0003e2000c12f310 */
[----:B------:R-:W-:Y:S01]  /*14d0*/  IMAD.X R23, RZ, RZ, R23, P1 ;  /* 0x000000ffff177224 */ /* 0x000fe200008e0617 */
[----:B------:R-:W-:Y:S01]  /*14e0*/  IADD3.X R21, PT, PT, RZ, R21, RZ, P2, !PT ;  /* 0x00000015ff157210 */ /* 0x000fe200017fe4ff */
[----:B0-----:R-:W-:Y:S01]  /*14f0*/  IMAD.X R25, RZ, RZ, R25, P3 ;  /* 0x000000ffff197224 */ /* 0x001fe200018e0619 */
[----:B------:R-:W-:Y:S01]  /*1500*/  IADD3.X R28, PT, PT, RZ, R27, RZ, P4, !PT ;  /* 0x0000001bff1c7210 */ /* 0x000fe200027fe4ff */
[----:B------:R-:W-:Y:S07]  /*1510*/  @P0 BRA `(.L_x_26) ;  /* 0xffffffec00640947 */ /* 0x000fee000383ffff */
.L_x_1:
[----:B------:R-:W-:Y:S05]  /*1520*/  BSYNC B0 ;  /* 0x0000000000007941 */ /* 0x000fea0003800000 */
.L_x_0:
[----:B-1----:R-:W-:-:S05]  /*1530*/  VIADD R0, R4, 0x1 ;  /* 0x0000000104007836 */ /* 0x002fca0000000000 */
[----:B------:R-:W-:-:S13]  /*1540*/  LOP3.LUT P0, R0, R0, 0x3, RZ, 0xc0, !PT ;  /* 0x0000000300007812 */ /* 0x000fda000780c0ff */
[----:B------:R-:W-:Y:S05]  /*1550*/  @!P0 EXIT ;  /* 0x000000000000894d */ /* 0x000fea0003800000 */
[----:B------:R-:W-:Y:S01]  /*1560*/  ISETP.NE.AND P0, PT, R0, 0x1, PT ;  /* 0x000000010000780c */ /* 0x000fe20003f05270 */
[----:B------:R-:W-:-:S12]  /*1570*/  BSSY.RECONVERGENT B0, `(.L_x_27) ;  /* 0x000009a000007945 */ /* 0x000fd80003800200 */
[----:B------:R-:W-:Y:S05]  /*1580*/  @!P0 BRA `(.L_x_28) ;  /* 0x0000000800608947 */ /* 0x000fea0003800000 */
[----:B------:R-:W0:Y:S01]  /*1590*/  LDC.64 R36, c[0x0][0x398] ;  /* 0x0000e600ff247b82 */ /* 0x000e220000000a00 */
[----:B------:R-:W2:Y:S04]  /*15a0*/  LDG.E R0, desc[UR16][R18.64] ;  /* 0x0000001012007981 */ /* 0x000ea8000c1e1900 */
[----:B------:R-:W3:Y:S03]  /*15b0*/  LDG.E R21, desc[UR16][R16.64] ;  /* 0x0000001010157981 */ /* 0x000ee6000c1e1900 */
[----:B------:R-:W1:Y:S01]  /*15c0*/  LDC.64 R30, c[0x0][0x3a0] ;  /* 0x0000e800ff1e7b82 */ /* 0x000e620000000a00 */
[----:B0-----:R-:W-:-:S05]  /*15d0*/  IMAD.WIDE.U32 R36, R3, 0x4, R36 ;  /* 0x0000000403247825 */ /* 0x001fca00078e0024 */
[----:B------:R-:W2:Y:S01]  /*15e0*/  LDG.E R5, desc[UR16][R36.64] ;  /* 0x0000001024057981 */ /* 0x000ea2000c1e1900 */
[----:B-1----:R-:W-:-:S05]  /*15f0*/  IMAD.WIDE.U32 R30, R3, 0x4, R30 ;  /* 0x00000004031e7825 */ /* 0x002fca00078e001e */
[----:B------:R-:W4:Y:S01]  /*1600*/  LDG.E R2, desc[UR16][R30.64] ;  /* 0x000000101e027981 */ /* 0x000f22000c1e1900 */
[----:B------:R-:W-:Y:S01]  /*1610*/  IMAD.MOV.U32 R8, RZ, RZ, 0x0 ;  /* 0x00000000ff087424 */ /* 0x000fe200078e00ff */
[----:B------:R-:W-:Y:S01]  /*1620*/  MOV R9, 0x3fe00000 ;  /* 0x3fe0000000097802 */ /* 0x000fe20000000f00 */
[----:B------:R-:W-:Y:S01]  /*1630*/  BSSY.RECONVERGENT B3, `(.L_x_29) ;  /* 0x0000012000037945 */ /* 0x000fe20003800200 */
[----:B--2---:R-:W-:-:S04]  /*1640*/  IADD3 R0, PT, PT, R0, -R5, RZ ;  /* 0x8000000500007210 */ /* 0x004fc80007ffe0ff */
[----:B------:R-:W0:Y:S08]  /*1650*/  I2F.F64 R6, R0 ;  /* 0x0000000000067312 */ /* 0x000e300000201c00 */
[----:B----4-:R-:W1:Y:S01]  /*1660*/  MUFU.RCP R11, R2 ;  /* 0x00000002000b7308 */ /* 0x010e620000001000 */
[----:B0-----:R-:W-:-:S07]  /*1670*/  DFMA R6, R6, R8, 0.5 ;  /* 0x3fe000000606742b */ /* 0x001fce0000000008 */
[----:B---3--:R-:W0:Y:S01]  /*1680*/  FCHK P0, R21, R2 ;  /* 0x0000000215007302 */ /* 0x008e220000000000 */
[----:B-1----:R-:W-:-:S07]  /*1690*/  FFMA R10, -R2, R11, 1 ;  /* 0x3f800000020a7423 */ /* 0x002fce000000010b */
[----:B------:R1:W2:Y:S01]  /*16a0*/  F2F.F32.F64 R20, R6 ;  /* 0x0000000600147310 */ /* 0x0002a20000301000 */
[----:B------:R-:W-:-:S04]  /*16b0*/  FFMA R10, R11, R10, R11 ;  /* 0x0000000a0b0a7223 */ /* 0x000fc8000000000b */
[----:B------:R-:W-:-:S04]  /*16c0*/  FFMA R5, R21, R10, RZ ;  /* 0x0000000a15057223 */ /* 0x000fc800000000ff */
[----:B------:R-:W-:-:S04]  /*16d0*/  FFMA R8, -R2, R5, R21 ;  /* 0x0000000502087223 */ /* 0x000fc80000000115 */
[----:B------:R-:W-:Y:S01]  /*16e0*/  FFMA R22, R10, R8, R5 ;  /* 0x000000080a167223 */ /* 0x000fe20000000005 */
[----:B01----:R-:W-:Y:S06]  /*16f0*/  @!P0 BRA `(.L_x_30) ;  /* 0x0000000000148947 */ /* 0x003fec0003800000 */
[----:B------:R-:W-:Y:S01]  /*1700*/  IMAD.MOV.U32 R35, RZ, RZ, R21 ;  /* 0x000000ffff237224 */ /* 0x000fe200078e0015 */
[----:B------:R-:W-:Y:S02]  /*1710*/  MOV R10, R2 ;  /* 0x00000002000a7202 */ /* 0x000fe40000000f00 */
[----:B------:R-:W-:-:S07]  /*1720*/  MOV R6, 0x1740 ;  /* 0x0000174000067802 */ /* 0x000fce0000000f00 */
[----:B--2---:R-:W-:Y:S05]  /*1730*/  CALL.REL.NOINC `($__internal_1_$__cuda_sm3x_div_rn_noftz_f32_slowpath) ;  /* 0x0000001000c07944 */ /* 0x004fea0003c00000 */
[----:B------:R-:W-:-:S07]  /*1740*/  IMAD.MOV.U32 R22, RZ, RZ, R0 ;  /* 0x000000ffff167224 */ /* 0x000fce00078e0000 */
.L_x_30:
[----:B------:R-:W-:Y:S05]  /*1750*/  BSYNC.RECONVERGENT B3 ;  /* 0x0000000000037941 */ /* 0x000fea0003800200 */
.L_x_29:
[----:B------:R-:W0:Y:S01]  /*1760*/  F2F.F64.F32 R22, R22 ;  /* 0x0000001600167310 */ /* 0x000e220000201800 */
[----:B------:R-:W-:Y:S01]  /*1770*/  MOV R10, 0x1 ;  /* 0x00000001000a7802 */ /* 0x000fe20000000f00 */
        /* <DEDUP_REMOVED lines=19> */
[----:B------:R-:W-:Y:S01]  /*18b0*/  MOV R5, R11 ;  /* 0x0000000b00057202 */ /* 0x000fe20000000f00 */
[----:B------:R-:W-:Y:S01]  /*18c0*/  IMAD.MOV.U32 R8, RZ, RZ, R10 ;  /* 0x000000ffff087224 */ /* 0x000fe200078e000a */
[----:B------:R-:W-:-:S07]  /*18d0*/  MOV R6, 0x18f0 ;  /* 0x000018f000067802 */ /* 0x000fce0000000f00 */
[----:B------:R-:W-:Y:S05]  /*18e0*/  CALL.REL.NOINC `($__internal_0_$__cuda_sm20_div_rn_f64_full) ;  /* 0x0000000800d87944 */ /* 0x000fea0003c00000 */
.L_x_32:
[----:B------:R-:W-:Y:S05]  /*18f0*/  BSYNC.RECONVERGENT B1 ;  /* 0x0000000000017941 */ /* 0x000fea0003800200 */
.L_x_31:
        /* <DEDUP_REMOVED lines=15> */
.L_x_34:
[----:B------:R-:W-:Y:S05]  /*19f0*/  BSYNC.RECONVERGENT B3 ;  /* 0x0000000000037941 */ /* 0x000fea0003800200 */
.L_x_33:
[----:B------:R-:W0:Y:S01]  /*1a00*/  LDC.64 R26, c[0x0][0x388] ;  /* 0x0000e200ff1a7b82 */ /* 0x000e220000000a00 */
[----:B------:R-:W-:Y:S01]  /*1a10*/  FADD R11, -R23, -RZ ;  /* 0x800000ff170b7221 */ /* 0x000fe20000000100 */
[----:B------:R-:W-:Y:S06]  /*1a20*/  REDG.E.ADD.F32.FTZ.RN.STRONG.GPU desc[UR16][R14.64], R23 ;  /* 0x000000170e0079a6 */ /* 0x000fec000c12f310 */
[----:B------:R-:W1:Y:S01]  /*1a30*/  LDC.64 R24, c[0x0][0x390] ;  /* 0x0000e400ff187b82 */ /* 0x000e620000000a00 */
[----:B0-----:R-:W-:-:S05]  /*1a40*/  IMAD.WIDE.U32 R26, R3, 0x4, R26 ;  /* 0x00000004031a7825 */ /* 0x001fca00078e001a */
[----:B------:R0:W-:Y:S01]  /*1a50*/  REDG.E.ADD.F32.FTZ.RN.STRONG.GPU desc[UR16][R26.64], R11 ;  /* 0x0000000b1a0079a6 */ /* 0x0001e2000c12f310 */
[----:B-1----:R-:W-:-:S03]  /*1a60*/  IMAD.WIDE.U32 R24, R3, 0x4, R24 ;  /* 0x0000000403187825 */ /* 0x002fc600078e0018 */
        /* <DEDUP_REMOVED lines=25> */
.L_x_36:
[----:B------:R-:W-:Y:S05]  /*1c00*/  BSYNC.RECONVERGENT B3 ;  /* 0x0000000000037941 */ /* 0x000fea0003800200 */
.L_x_35:
        /* <DEDUP_REMOVED lines=20> */
[----:B------:R-:W-:Y:S01]  /*1d50*/  MOV R0, R6 ;  /* 0x0000000600007202 */ /* 0x000fe20000000f00 */
[----:B------:R-:W-:Y:S01]  /*1d60*/  IMAD.MOV.U32 R5, RZ, RZ, R11 ;  /* 0x000000ffff057224 */ /* 0x000fe200078e000b */
[----:B------:R-:W-:Y:S02]  /*1d70*/  MOV R8, R10 ;  /* 0x0000000a00087202 */ /* 0x000fe40000000f00 */
[----:B------:R-:W-:-:S07]  /*1d80*/  MOV R6, 0x1da0 ;  /* 0x00001da000067802 */ /* 0x000fce0000000f00 */
[----:B------:R-:W-:Y:S05]  /*1d90*/  CALL.REL.NOINC `($__internal_0_$__cuda_sm20_div_rn_f64_full) ;  /* 0x0000000400ac7944 */ /* 0x000fea0003c00000 */
.L_x_38:
[----:B------:R-:W-:Y:S05]  /*1da0*/  BSYNC.RECONVERGENT B1 ;  /* 0x0000000000017941 */ /* 0x000fea0003800200 */
.L_x_37:
        /* <DEDUP_REMOVED lines=15> */
.L_x_40:
[----:B------:R-:W-:Y:S05]  /*1ea0*/  BSYNC.RECONVERGENT B3 ;  /* 0x0000000000037941 */ /* 0x000fea0003800200 */
.L_x_39:
[----:B------:R-:W-:Y:S01]  /*1eb0*/  FADD R5, -R23, -RZ ;  /* 0x800000ff17057221 */ /* 0x000fe20000000100 */
[----:B------:R0:W-:Y:S04]  /*1ec0*/  REDG.E.ADD.F32.FTZ.RN.STRONG.GPU desc[UR16][R14.64], R23 ;  /* 0x000000170e0079a6 */ /* 0x0001e8000c12f310 */
[----:B------:R0:W-:Y:S04]  /*1ed0*/  REDG.E.ADD.F32.FTZ.RN.STRONG.GPU desc[UR16][R26.64+0x4], R5 ;  /* 0x000004051a0079a6 */ /* 0x0001e8000c12f310 */
[----:B------:R0:W-:Y:S04]  /*1ee0*/  REDG.E.ADD.F32.FTZ.RN.STRONG.GPU desc[UR16][R12.64], R0 ;  /* 0x000000000c0079a6 */ /* 0x0001e8000c12f310 */
[----:B------:R0:W-:Y:S01]  /*1ef0*/  REDG.E.ADD.F32.FTZ.RN.STRONG.GPU desc[UR16][R24.64+0x4], R0 ;  /* 0x00000400180079a6 */ /* 0x0001e2000c12f310 */
[----:B------:R-:W-:-:S07]  /*1f00*/  VIADD R3, R3, 0x2 ;  /* 0x0000000203037836 */ /* 0x000fce0000000000 */
.L_x_28:
[----:B------:R-:W-:Y:S05]  /*1f10*/  BSYNC.RECONVERGENT B0 ;  /* 0x0000000000007941 */ /* 0x000fea0003800200 */
.L_x_27:
[----:B------:R-:W-:-:S04]  /*1f20*/  LOP3.LUT R4, R4, 0x1, RZ, 0xc0, !PT ;  /* 0x0000000104047812 */ /* 0x000fc800078ec0ff */
[----:B------:R-:W-:-:S13]  /*1f30*/  ISETP.NE.U32.AND P0, PT, R4, 0x1, PT ;  /* 0x000000010400780c */ /* 0x000fda0003f05070 */
[----:B------:R-:W-:Y:S05]  /*1f40*/  @!P0 EXIT ;  /* 0x000000000000894d */ /* 0x000fea0003800000 */
[----:B------:R-:W1:Y:S01]  /*1f50*/  LDC.64 R6, c[0x0][0x398] ;  /* 0x0000e600ff067b82 */ /* 0x000e620000000a00 */
[----:B------:R-:W0:Y:S04]  /*1f60*/  LDG.E R18, desc[UR16][R18.64] ;  /* 0x0000001012127981 */ /* 0x000e28000c1e1900 */
[----:B------:R-:W2:Y:S03]  /*1f70*/  LDG.E R21, desc[UR16][R16.64] ;  /* 0x0000001010157981 */ /* 0x000ea6000c1e1900 */
[----:B------:R-:W3:Y:S01]  /*1f80*/  LDC.64 R8, c[0x0][0x3a0] ;  /* 0x0000e800ff087b82 */ /* 0x000ee20000000a00 */
[----:B-1----:R-:W-:-:S06]  /*1f90*/  IMAD.WIDE.U32 R6, R3, 0x4, R6 ;  /* 0x0000000403067825 */ /* 0x002fcc00078e0006 */
[----:B------:R-:W0:Y:S01]  /*1fa0*/  LDG.E R7, desc[UR16][R6.64] ;  /* 0x0000001006077981 */ /* 0x000e22000c1e1900 */
[----:B---3--:R-:W-:-:S05]  /*1fb0*/  IMAD.WIDE.U32 R8, R3, 0x4, R8 ;  /* 0x0000000403087825 */ /* 0x008fca00078e0008 */
[----:B------:R-:W3:Y:S01]  /*1fc0*/  LDG.E R2, desc[UR16][R8.64] ;  /* 0x0000001008027981 */ /* 0x000ee2000c1e1900 */
[----:B------:R-:W-:Y:S01]  /*1fd0*/  IMAD.MOV.U32 R10, RZ, RZ, 0x0 ;  /* 0x00000000ff0a7424 */ /* 0x000fe200078e00ff */
[----:B------:R-:W-:Y:S01]  /*1fe0*/  MOV R11, 0x3fe00000 ;  /* 0x3fe00000000b7802 */ /* 0x000fe20000000f00 */
[----:B------:R-:W-:Y:S01]  /*1ff0*/  BSSY.RECONVERGENT B0, `(.L_x_41) ;  /* 0x0000012000007945 */ /* 0x000fe20003800200 */
[----:B0-----:R-:W-:-:S04]  /*2000*/  IADD3 R0, PT, PT, R18, -R7, RZ ;  /* 0x8000000712007210 */ /* 0x001fc80007ffe0ff */
[----:B------:R-:W0:Y:S08]  /*2010*/  I2F.F64 R4, R0 ;  /* 0x0000000000047312 */ /* 0x000e300000201c00 */
[----:B---3--:R-:W1:Y:S01]  /*2020*/  MUFU.RCP R23, R2 ;  /* 0x0000000200177308 */ /* 0x008e620000001000 */
[----:B0-----:R-:W-:-:S07]  /*2030*/  DFMA R4, R4, R10, 0.5 ;  /* 0x3fe000000404742b */ /* 0x001fce000000000a */
[----:B--2---:R-:W0:Y:S01]  /*2040*/  FCHK P0, R21, R2 ;  /* 0x0000000215007302 */ /* 0x004e220000000000 */
        /* <DEDUP_REMOVED lines=12> */
.L_x_42:
[----:B------:R-:W-:Y:S05]  /*2110*/  BSYNC.RECONVERGENT B0 ;  /* 0x0000000000007941 */ /* 0x000fea0003800200 */
.L_x_41:
        /* <DEDUP_REMOVED lines=22> */
[----:B------:R-:W-:-:S07]  /*2280*/  MOV R6, 0x22a0 ;  /* 0x000022a000067802 */ /* 0x000fce0000000f00 */
[----:B------:R-:W-:Y:S05]  /*2290*/  CALL.REL.NOINC `($__internal_0_$__cuda_sm20_div_rn_f64_full) ;  /* 0x00000000006c7944 */ /* 0x000fea0003c00000 */
.L_x_44:
[----:B------:R-:W-:Y:S05]  /*22a0*/  BSYNC.RECONVERGENT B0 ;  /* 0x0000000000007941 */ /* 0x000fea0003800200 */
.L_x_43:
        /* <DEDUP_REMOVED lines=15> */
.L_x_46:
[----:B------:R-:W-:Y:S05]  /*23a0*/  BSYNC.RECONVERGENT B0 ;  /* 0x0000000000007941 */ /* 0x000fea0003800200 */
.L_x_45:
[----:B------:R-:W0:Y:S01]  /*23b0*/  LDC.64 R4, c[0x0][0x388] ;  /* 0x0000e200ff047b82 */ /* 0x000e220000000a00 */
[----:B------:R-:W-:Y:S01]  /*23c0*/  FADD R9, -R17, -RZ ;  /* 0x800000ff11097221 */ /* 0x000fe20000000100 */
[----:B------:R-:W-:Y:S06]  /*23d0*/  REDG.E.ADD.F32.FTZ.RN.STRONG.GPU desc[UR16][R14.64], R17 ;  /* 0x000000110e0079a6 */ /* 0x000fec000c12f310 */
[----:B------:R-:W1:Y:S01]  /*23e0*/  LDC.64 R6, c[0x0][0x390] ;  /* 0x0000e400ff067b82 */ /* 0x000e620000000a00 */
[----:B0-----:R-:W-:-:S05]  /*23f0*/  IMAD.WIDE.U32 R4, R3, 0x4, R4 ;  /* 0x0000000403047825 */ /* 0x001fca00078e0004 */
[----:B------:R-:W-:Y:S01]  /*2400*/  REDG.E.ADD.F32.FTZ.RN.STRONG.GPU desc[UR16][R4.64], R9 ;  /* 0x00000009040079a6 */ /* 0x000fe2000c12f310 */
[----:B-1----:R-:W-:-:S03]  /*2410*/  IMAD.WIDE.U32 R2, R3, 0x4, R6 ;  /* 0x0000000403027825 */ /* 0x002fc600078e0006 */
[----:B------:R-:W-:Y:S04]  /*2420*/  REDG.E.ADD.F32.FTZ.RN.STRONG.GPU desc[UR16][R12.64], R0 ;  /* 0x000000000c0079a6 */ /* 0x000fe8000c12f310 */
[----:B------:R-:W-:Y:S01]  /*2430*/  REDG.E.ADD.F32.FTZ.RN.STRONG.GPU desc[UR16][R2.64], R0 ;  /* 0x00000000020079a6 */ /* 0x000fe2000c12f310 */
[----:B------:R-:W-:Y:S05]  /*2440*/  EXIT ;  /* 0x000000000000794d */ /* 0x000fea0003800000 */
        .weak           $__internal_0_$__cuda_sm20_div_rn_f64_full
        .type           $__internal_0_$__cuda_sm20_div_rn_f64_full,@function
        .size           $__internal_0_$__cuda_sm20_div_rn_f64_full,($__internal_1_$__cuda_sm3x_div_rn_noftz_f32_slowpath - $__internal_0_$__cuda_sm20_div_rn_f64_full)
$__internal_0_$__cuda_sm20_div_rn_f64_full:
[C---:B------:R-:W-:Y:S01]  /*2450*/  FSETP.GEU.AND P0, PT, |R7|.reuse, 1.469367938527859385e-39, PT ;  /* 0x001000000700780b */ /* 0x040fe20003f0e200 */
[--C-:B------:R-:W-:Y:S01]  /*2460*/  IMAD.MOV.U32 R10, RZ, RZ, R0.reuse ;  /* 0x000000ffff0a7224 */ /* 0x100fe200078e0000 */
[----:B------:R-:W-:Y:S01]  /*2470*/  LOP3.LUT R32, R7, 0x800fffff, RZ, 0xc0, !PT ;  /* 0x800fffff07207812 */ /* 0x000fe200078ec0ff */
[----:B------:R-:W-:Y:S01]  /*2480*/  IMAD.MOV.U32 R39, RZ, RZ, R5 ;  /* 0x000000ffff277224 */ /* 0x000fe200078e0005 */
[----:B------:R-:W-:Y:S01]  /*2490*/  MOV R11, R7 ;  /* 0x00000007000b7202 */ /* 0x000fe20000000f00 */
[----:B------:R-:W-:Y:S01]  /*24a0*/  HFMA2 R42, -RZ, RZ, 0, 5.9604644775390625e-08 ;  /* 0x00000001ff2a7431 */ /* 0x000fe200000001ff */
[----:B------:R-:W-:Y:S01]  /*24b0*/  LOP3.LUT R33, R32, 0x3ff00000, RZ, 0xfc, !PT ;  /* 0x3ff0000020217812 */ /* 0x000fe200078efcff */
[----:B------:R-:W-:Y:S01]  /*24c0*/  IMAD.MOV.U32 R32, RZ, RZ, R0 ;  /* 0x000000ffff207224 */ /* 0x000fe200078e0000 */
[C---:B------:R-:W-:Y:S01]  /*24d0*/  FSETP.GEU.AND P2, PT, |R39|.reuse, 1.469367938527859385e-39, PT ;  /* 0x001000002700780b */ /* 0x040fe20003f4e200 */
[----:B------:R-:W-:Y:S01]  /*24e0*/  BSSY.RECONVERGENT B2, `(.L_x_47) ;  /* 0x0000053000027945 */ /* 0x000fe20003800200 */
[----:B------:R-:W-:-:S02]  /*24f0*/  LOP3.LUT R5, R39, 0x7ff00000, RZ, 0xc0, !PT ;  /* 0x7ff0000027057812 */ /* 0x000fc400078ec0ff */
[----:B------:R-:W-:Y:S01]  /*2500*/  LOP3.LUT R9, R7, 0x7ff00000, RZ, 0xc0, !PT ;  /* 0x7ff0000007097812 */ /* 0x000fe200078ec0ff */
[----:B------:R-:W-:Y:S01]  /*2510*/  @!P0 DMUL R32, R10, 8.98846567431157953865e+307 ;  /* 0x7fe000000a208828 */ /* 0x000fe20000000000 */
[----:B------:R-:W-:Y:S02]  /*2520*/  MOV R38, R8 ;  /* 0x0000000800267202 */ /* 0x000fe40000000f00 */
[----:B------:R-:W-:-:S03]  /*2530*/  ISETP.GE.U32.AND P1, PT, R5, R9, PT ;  /* 0x000000090500720c */ /* 0x000fc60003f26070 */
[----:B------:R-:W0:Y:S02]  /*2540*/  MUFU.RCP64H R43, R33 ;  /* 0x00000021002b7308 */ /* 0x000e240000001800 */
[----:B------:R-:W-:Y:S01]  /*2550*/  @!P2 LOP3.LUT R0, R11, 0x7ff00000, RZ, 0xc0, !PT ;  /* 0x7ff000000b00a812 */ /* 0x000fe200078ec0ff */
[----:B------:R-:W-:Y:S01]  /*2560*/  @!P2 IMAD.MOV.U32 R44, RZ, RZ, RZ ;  /* 0x000000ffff2ca224 */ /* 0x000fe200078e00ff */
[----:B------:R-:W-:Y:S02]  /*2570*/  @!P0 LOP3.LUT R9, R33, 0x7ff00000, RZ, 0xc0, !PT ;  /* 0x7ff0000021098812 */ /* 0x000fe400078ec0ff */
[----:B------:R-:W-:Y:S01]  /*2580*/  @!P2 ISETP.GE.U32.AND P3, PT, R5, R0, PT ;  /* 0x000000000500a20c */ /* 0x000fe20003f66070 */
[----:B------:R-:W-:-:S05]  /*2590*/  IMAD.MOV.U32 R0, RZ, RZ, 0x1ca00000 ;  /* 0x1ca00000ff007424 */ /* 0x000fca00078e00ff */
[C---:B------:R-:W-:Y:S02]  /*25a0*/  @!P2 SEL R7, R0.reuse, 0x63400000, !P3 ;  /* 0x634000000007a807 */ /* 0x040fe40005800000 */
[----:B------:R-:W-:Y:S02]  /*25b0*/  SEL R8, R0, 0x63400000, !P1 ;  /* 0x6340000000087807 */ /* 0x000fe40004800000 */
[----:B------:R-:W-:Y:S01]  /*25c0*/  @!P2 LOP3.LUT R7, R7, 0x80000000, R39, 0xf8, !PT ;  /* 0x800000000707a812 */ /* 0x000fe200078ef827 */
[----:B0-----:R-:W-:-:S03]  /*25d0*/  DFMA R34, R42, -R32, 1 ;  /* 0x3ff000002a22742b */ /* 0x001fc60000000820 */
[----:B------:R-:W-:-:S05]  /*25e0*/  @!P2 LOP3.LUT R45, R7, 0x100000, RZ, 0xfc, !PT ;  /* 0x00100000072da812 */ /* 0x000fca00078efcff */
[----:B------:R-:W-:-:S08]  /*25f0*/  DFMA R34, R34, R34, R34 ;  /* 0x000000222222722b */ /* 0x000fd00000000022 */
[----:B------:R-:W-:Y:S01]  /*2600*/  DFMA R42, R42, R34, R42 ;  /* 0x000000222a2a722b */ /* 0x000fe2000000002a */
[----:B------:R-:W-:Y:S02]  /*2610*/  LOP3.LUT R35, R8, 0x800fffff, R39, 0xf8, !PT ;  /* 0x800fffff08237812 */ /* 0x000fe400078ef827 */
[----:B------:R-:W-:Y:S02]  /*2620*/  MOV R34, R38 ;  /* 0x0000002600227202 */ /* 0x000fe40000000f00 */
[----:B------:R-:W-:-:S03]  /*2630*/  MOV R8, R5 ;  /* 0x0000000500087202 */ /* 0x000fc60000000f00 */
[----:B------:R-:W-:Y:S02]  /*2640*/  DFMA R40, R42, -R32, 1 ;  /* 0x3ff000002a28742b */ /* 0x000fe40000000820 */
[----:B------:R-:W-:-:S06]  /*2650*/  @!P2 DFMA R34, R34, 2, -R44 ;  /* 0x400000002222a82b */ /* 0x000fcc000000082c */
[----:B------:R-:W-:-:S04]  /*2660*/  DFMA R42, R42, R40, R42 ;  /* 0x000000282a2a722b */ /* 0x000fc8000000002a */
[----:B------:R-:W-:-:S04]  /*2670*/  @!P2 LOP3.LUT R8, R35, 0x7ff00000, RZ, 0xc0, !PT ;  /* 0x7ff000002308a812 */ /* 0x000fc800078ec0ff */
[----:B------:R-:W-:Y:S01]  /*2680*/  DMUL R40, R42, R34 ;  /* 0x000000222a287228 */ /* 0x000fe20000000000 */
[----:B------:R-:W-:-:S05]  /*2690*/  VIADD R7, R8, 0xffffffff ;  /* 0xffffffff08077836 */ /* 0x000fca0000000000 */
[----:B------:R-:W-:Y:S02]  /*26a0*/  ISETP.GT.U32.AND P0, PT, R7, 0x7feffffe, PT ;  /* 0x7feffffe0700780c */ /* 0x000fe40003f04070 */
[----:B------:R-:W-:Y:S01]  /*26b0*/  IADD3 R7, PT, PT, R9, -0x1, RZ ;  /* 0xffffffff09077810 */ /* 0x000fe20007ffe0ff */
[----:B------:R-:W-:-:S03]  /*26c0*/  DFMA R44, R40, -R32, R34 ;  /* 0x80000020282c722b */ /* 0x000fc60000000022 */
[----:B------:R-:W-:-:S05]  /*26d0*/  ISETP.GT.U32.OR P0, PT, R7, 0x7feffffe, P0 ;  /* 0x7feffffe0700780c */ /* 0x000fca0000704470 */
[----:B------:R-:W-:-:S08]  /*26e0*/  DFMA R40, R42, R44, R40 ;  /* 0x0000002c2a28722b */ /* 0x000fd00000000028 */
[----:B------:R-:W-:Y:S05]  /*26f0*/  @P0 BRA `(.L_x_48) ;  /* 0x0000000000700947 */ /* 0x000fea0003800000 */
[----:B------:R-:W-:-:S04]  /*2700*/  LOP3.LUT R8, R11, 0x7ff00000, RZ, 0xc0, !PT ;  /* 0x7ff000000b087812 */ /* 0x000fc800078ec0ff */
[CC--:B------:R-:W-:Y:S02]  /*2710*/  VIADDMNMX R7, R5.reuse, -R8.reuse, 0xb9600000, !PT ;  /* 0xb960000005077446 */ /* 0x0c0fe40007800908 */
[----:B------:R-:W-:Y:S01]  /*2720*/  ISETP.GE.U32.AND P0, PT, R5, R8, PT ;  /* 0x000000080500720c */ /* 0x000fe20003f06070 */
[----:B------:R-:W-:Y:S01]  /*2730*/  IMAD.MOV.U32 R8, RZ, RZ, RZ ;  /* 0x000000ffff087224 */ /* 0x000fe200078e00ff */
[----:B------:R-:W-:Y:S02]  /*2740*/  VIMNMX R7, PT, PT, R7, 0x46a00000, PT ;  /* 0x46a0000007077848 */ /* 0x000fe40003fe0100 */
[----:B------:R-:W-:-:S05]  /*2750*/  SEL R0, R0, 0x63400000, !P0 ;  /* 0x6340000000007807 */ /* 0x000fca0004000000 */
[----:B------:R-:W-:-:S05]  /*2760*/  IMAD.IADD R0, R7, 0x1, -R0 ;  /* 0x0000000107007824 */ /* 0x000fca00078e0a00 */
[----:B------:R-:W-:-:S06]  /*2770*/  IADD3 R9, PT, PT, R0, 0x7fe00000, RZ ;  /* 0x7fe0000000097810 */ /* 0x000fcc0007ffe0ff */
[----:B------:R-:W-:-:S10]  /*2780*/  DMUL R42, R40, R8 ;  /* 0x00000008282a7228 */ /* 0x000fd40000000000 */
[----:B------:R-:W-:-:S13]  /*2790*/  FSETP.GTU.AND P0, PT, |R43|, 1.469367938527859385e-39, PT ;  /* 0x001000002b00780b */ /* 0x000fda0003f0c200 */
[----:B------:R-:W-:Y:S05]  /*27a0*/  @P0 BRA `(.L_x_49) ;  /* 0x0000000000980947 */ /* 0x000fea0003800000 */
[----:B------:R-:W-:-:S06]  /*27b0*/  DFMA R32, R40, -R32, R34 ;  /* 0x800000202820722b */ /* 0x000fcc0000000022 */
[----:B------:R-:W-:-:S04]  /*27c0*/  MOV R32, RZ ;  /* 0x000000ff00207202 */ /* 0x000fc80000000f00 */
[C---:B------:R-:W-:Y:S02]  /*27d0*/  FSETP.NEU.AND P0, PT, R33.reuse, RZ, PT ;  /* 0x000000ff2100720b */ /* 0x040fe40003f0d000 */
[----:B------:R-:W-:-:S04]  /*27e0*/  LOP3.LUT R10, R33, 0x80000000, R11, 0x48, !PT ;  /* 0x80000000210a7812 */ /* 0x000fc800078e480b */
[----:B------:R-:W-:-:S07]  /*27f0*/  LOP3.LUT R33, R10, R9, RZ, 0xfc, !PT ;  /* 0x000000090a217212 */ /* 0x000fce00078efcff */
[----:B------:R-:W-:Y:S05]  /*2800*/  @!P0 BRA `(.L_x_49) ;  /* 0x0000000000808947 */ /* 0x000fea0003800000 */
[----:B------:R-:W-:Y:S01]  /*2810*/  IMAD.MOV R9, RZ, RZ, -R0 ;  /* 0x000000ffff097224 */ /* 0x000fe200078e0a00 */
[----:B------:R-:W-:Y:S02]  /*2820*/  MOV R8, RZ ;  /* 0x000000ff00087202 */ /* 0x000fe40000000f00 */
[----:B------:R-:W-:-:S04]  /*2830*/  IADD3 R0, PT, PT, -R0, -0x43300000, RZ ;  /* 0xbcd0000000007810 */ /* 0x000fc80007ffe1ff */
[----:B------:R-:W-:Y:S02]  /*2840*/  DFMA R8, R42, -R8, R40 ;  /* 0x800000082a08722b */ /* 0x000fe40000000028 */
[----:B------:R-:W-:-:S08]  /*2850*/  DMUL.RP R40, R40, R32 ;  /* 0x0000002028287228 */ /* 0x000fd00000008000 */
[----:B------:R-:W-:Y:S02]  /*2860*/  FSETP.NEU.AND P0, PT, |R9|, R0, PT ;  /* 0x000000000900720b */ /* 0x000fe40003f0d200 */
[----:B------:R-:W-:Y:S02]  /*2870*/  LOP3.LUT R10, R41, R10, RZ, 0x3c, !PT ;  /* 0x0000000a290a7212 */ /* 0x000fe400078e3cff */
[----:B------:R-:W-:Y:S02]  /*2880*/  FSEL R0, R40, R42, !P0 ;  /* 0x0000002a28007208 */ /* 0x000fe40004000000 */
[----:B------:R-:W-:-:S03]  /*2890*/  FSEL R43, R10, R43, !P0 ;  /* 0x0000002b0a2b7208 */ /* 0x000fc60004000000 */
[----:B------:R-:W-:Y:S01]  /*28a0*/  IMAD.MOV.U32 R42, RZ, RZ, R0 ;  /* 0x000000ffff2a7224 */ /* 0x000fe200078e0000 */
[----:B------:R-:W-:Y:S06]  /*28b0*/  BRA `(.L_x_49) ;  /* 0x0000000000547947 */ /* 0x000fec0003800000 */
.L_x_48:
[----:B------:R-:W-:-:S14]  /*28c0*/  DSETP.NAN.AND P0, PT, R38, R38, PT ;  /* 0x000000262600722a */ /* 0x000fdc0003f08000 */
[----:B------:R-:W-:Y:S05]  /*28d0*/  @P0 BRA `(.L_x_50) ;  /* 0x0000000000440947 */ /* 0x000fea0003800000 */
[----:B------:R-:W-:-:S14]  /*28e0*/  DSETP.NAN.AND P0, PT, R10, R10, PT ;  /* 0x0000000a0a00722a */ /* 0x000fdc0003f08000 */
[----:B------:R-:W-:Y:S05]  /*28f0*/  @P0 BRA `(.L_x_51) ;  /* 0x0000000000300947 */ /* 0x000fea0003800000 */
[----:B------:R-:W-:Y:S01]  /*2900*/  ISETP.NE.AND P0, PT, R8, R9, PT ;  /* 0x000000090800720c */ /* 0x000fe20003f05270 */
[----:B------:R-:W-:Y:S01]  /*2910*/  IMAD.MOV.U32 R43, RZ, RZ, -0x80000 ;  /* 0xfff80000ff2b7424 */ /* 0x000fe200078e00ff */
[----:B------:R-:W-:-:S11]  /*2920*/  MOV R42, 0x0 ;  /* 0x00000000002a7802 */ /* 0x000fd60000000f00 */
[----:B------:R-:W-:Y:S05]  /*2930*/  @!P0 BRA `(.L_x_49) ;  /* 0x0000000000348947 */ /* 0x000fea0003800000 */
[----:B------:R-:W-:Y:S02]  /*2940*/  ISETP.NE.AND P0, PT, R8, 0x7ff00000, PT ;  /* 0x7ff000000800780c */ /* 0x000fe40003f05270 */
[----:B------:R-:W-:Y:S02]  /*2950*/  LOP3.LUT R43, R39, 0x80000000, R11, 0x48, !PT ;  /* 0x80000000272b7812 */ /* 0x000fe400078e480b */
[----:B------:R-:W-:-:S13]  /*2960*/  ISETP.EQ.OR P0, PT, R9, RZ, !P0 ;  /* 0x000000ff0900720c */ /* 0x000fda0004702670 */
[----:B------:R-:W-:Y:S02]  /*2970*/  @P0 LOP3.LUT R0, R43, 0x7ff00000, RZ, 0xfc, !PT ;  /* 0x7ff000002b000812 */ /* 0x000fe400078efcff */
[----:B------:R-:W-:Y:S01]  /*2980*/  @!P0 MOV R42, RZ ;  /* 0x000000ff002a8202 */ /* 0x000fe20000000f00 */
[----:B------:R-:W-:Y:S01]  /*2990*/  @P0 IMAD.MOV.U32 R42, RZ, RZ, RZ ;  /* 0x000000ffff2a0224 */ /* 0x000fe200078e00ff */
[----:B------:R-:W-:Y:S01]  /*29a0*/  @P0 MOV R43, R0 ;  /* 0x00000000002b0202 */ /* 0x000fe20000000f00 */
[----:B------:R-:W-:Y:S06]  /*29b0*/  BRA `(.L_x_49) ;  /* 0x0000000000147947 */ /* 0x000fec0003800000 */
.L_x_51:
[----:B------:R-:W-:Y:S01]  /*29c0*/  LOP3.LUT R43, R11, 0x80000, RZ, 0xfc, !PT ;  /* 0x000800000b2b7812 */ /* 0x000fe200078efcff */
[----:B------:R-:W-:Y:S01]  /*29d0*/  IMAD.MOV.U32 R42, RZ, RZ, R10 ;  /* 0x000000ffff2a7224 */ /* 0x000fe200078e000a */
[----:B------:R-:W-:Y:S06]  /*29e0*/  BRA `(.L_x_49) ;  /* 0x0000000000087947 */ /* 0x000fec0003800000 */
.L_x_50:
[----:B------:R-:W-:Y:S02]  /*29f0*/  LOP3.LUT R43, R39, 0x80000, RZ, 0xfc, !PT ;  /* 0x00080000272b7812 */ /* 0x000fe400078efcff */
[----:B------:R-:W-:-:S07]  /*2a00*/  MOV R42, R38 ;  /* 0x00000026002a7202 */ /* 0x000fce0000000f00 */
.L_x_49:
[----:B------:R-:W-:Y:S05]  /*2a10*/  BSYNC.RECONVERGENT B2 ;  /* 0x0000000000027941 */ /* 0x000fea0003800200 */
.L_x_47:
[----:B------:R-:W-:-:S04]  /*2a20*/  IMAD.MOV.U32 R7, RZ, RZ, 0x0 ;  /* 0x00000000ff077424 */ /* 0x000fc800078e00ff */
[----:B------:R-:W-:Y:S05]  /*2a30*/  RET.REL.NODEC R6 `(_Z30sigmoid_pairwise_grad_hess_gpuiPfS_PKiPKf) ;  /* 0xffffffd406707950 */ /* 0x000fea0003c3ffff */
        .weak           $__internal_1_$__cuda_sm3x_div_rn_noftz_f32_slowpath
        .type           $__internal_1_$__cuda_sm3x_div_rn_noftz_f32_slowpath,@function
        .size           $__internal_1_$__cuda_sm3x_div_rn_noftz_f32_slowpath,(.L_x_90 - $__internal_1_$__cuda_sm3x_div_rn_noftz_f32_slowpath)
$__internal_1_$__cuda_sm3x_div_rn_noftz_f32_slowpath:
[----:B------:R-:W-:Y:S01]  /*2a40*/  SHF.R.U32.HI R5, RZ, 0x17, R10 ;  /* 0x00000017ff057819 */ /* 0x000fe2000001160a */
[----:B------:R-:W-:Y:S01]  /*2a50*/  BSSY.RECONVERGENT B1, `(.L_x_52) ;  /* 0x0000062000017945 */ /* 0x000fe20003800200 */
[----:B------:R-:W-:Y:S02]  /*2a60*/  SHF.R.U32.HI R8, RZ, 0x17, R35 ;  /* 0x00000017ff087819 */ /* 0x000fe40000011623 */
[----:B------:R-:W-:Y:S02]  /*2a70*/  LOP3.LUT R5, R5, 0xff, RZ, 0xc0, !PT ;  /* 0x000000ff05057812 */ /* 0x000fe400078ec0ff */
[----:B------:R-:W-:Y:S02]  /*2a80*/  LOP3.LUT R8, R8, 0xff, RZ, 0xc0, !PT ;  /* 0x000000ff08087812 */ /* 0x000fe400078ec0ff */
[----:B------:R-:W-:-:S03]  /*2a90*/  IADD3 R0, PT, PT, R5, -0x1, RZ ;  /* 0xffffffff05007810 */ /* 0x000fc60007ffe0ff */
[----:B------:R-:W-:Y:S01]  /*2aa0*/  VIADD R9, R8, 0xffffffff ;  /* 0xffffffff08097836 */ /* 0x000fe20000000000 */
[----:B------:R-:W-:-:S04]  /*2ab0*/  ISETP.GT.U32.AND P0, PT, R0, 0xfd, PT ;  /* 0x000000fd0000780c */ /* 0x000fc80003f04070 */
[----:B------:R-:W-:-:S13]  /*2ac0*/  ISETP.GT.U32.OR P0, PT, R9, 0xfd, P0 ;  /* 0x000000fd0900780c */ /* 0x000fda0000704470 */
[----:B------:R-:W-:Y:S01]  /*2ad0*/  @!P0 MOV R7, RZ ;  /* 0x000000ff00078202 */ /* 0x000fe20000000f00 */
[----:B------:R-:W-:Y:S06]  /*2ae0*/  @!P0 BRA `(.L_x_53) ;  /* 0x00000000005c8947 */ /* 0x000fec0003800000 */
[----:B------:R-:W-:Y:S02]  /*2af0*/  FSETP.GTU.FTZ.AND P0, PT, |R35|, +INF , PT ;  /* 0x7f8000002300780b */ /* 0x000fe40003f1c200 */
[----:B------:R-:W-:-:S04]  /*2b00*/  FSETP.GTU.FTZ.AND P1, PT, |R10|, +INF , PT ;  /* 0x7f8000000a00780b */ /* 0x000fc80003f3c200 */
[----:B------:R-:W-:-:S13]  /*2b10*/  PLOP3.LUT P0, PT, P0, P1, PT, 0xf8, 0x8f ;  /* 0x00000000008f781c */ /* 0x000fda0000703f70 */
[----:B------:R-:W-:Y:S05]  /*2b20*/  @P0 BRA `(.L_x_54) ;  /* 0x00000004004c0947 */ /* 0x000fea0003800000 */
[----:B------:R-:W-:-:S13]  /*2b30*/  LOP3.LUT P0, RZ, R10, 0x7fffffff, R35, 0xc8, !PT ;  /* 0x7fffffff0aff7812 */ /* 0x000fda000780c823 */
[----:B------:R-:W-:Y:S05]  /*2b40*/  @!P0 BRA `(.L_x_55) ;  /* 0x00000004003c8947 */ /* 0x000fea0003800000 */
[C---:B------:R-:W-:Y:S02]  /*2b50*/  FSETP.NEU.FTZ.AND P1, PT, |R35|.reuse, +INF , PT ;  /* 0x7f8000002300780b */ /* 0x040fe40003f3d200 */
[----:B------:R-:W-:Y:S02]  /*2b60*/  FSETP.NEU.FTZ.AND P2, PT, |R10|, +INF , PT ;  /* 0x7f8000000a00780b */ /* 0x000fe40003f5d200 */
[----:B------:R-:W-:-:S11]  /*2b70*/  FSETP.NEU.FTZ.AND P0, PT, |R35|, +INF , PT ;  /* 0x7f8000002300780b */ /* 0x000fd60003f1d200 */
[----:B------:R-:W-:Y:S05]  /*2b80*/  @!P2 BRA !P1, `(.L_x_55) ;  /* 0x00000004002ca947 */ /* 0x000fea0004800000 */
[----:B------:R-:W-:-:S04]  /*2b90*/  LOP3.LUT P1, RZ, R35, 0x7fffffff, RZ, 0xc0, !PT ;  /* 0x7fffffff23ff7812 */ /* 0x000fc8000782c0ff */
[----:B------:R-:W-:-:S13]  /*2ba0*/  PLOP3.LUT P1, PT, P2, P1, PT, 0x2f, 0xf2 ;  /* 0x0000000000f2781c */ /* 0x000fda0001722577 */
[----:B------:R-:W-:Y:S05]  /*2bb0*/  @P1 BRA `(.L_x_56) ;  /* 0x0000000400181947 */ /* 0x000fea0003800000 */
[----:B------:R-:W-:-:S04]  /*2bc0*/  LOP3.LUT P1, RZ, R10, 0x7fffffff, RZ, 0xc0, !PT ;  /* 0x7fffffff0aff7812 */ /* 0x000fc8000782c0ff */
[----:B------:R-:W-:-:S13]  /*2bd0*/  PLOP3.LUT P0, PT, P0, P1, PT, 0x2f, 0xf2 ;  /* 0x0000000000f2781c */ /* 0x000fda0000702577 */
[----:B------:R-:W-:Y:S05]  /*2be0*/  @P0 BRA `(.L_x_57) ;  /* 0x0000000400000947 */ /* 0x000fea0003800000 */
[----:B------:R-:W-:Y:S02]  /*2bf0*/  ISETP.GE.AND P0, PT, R9, RZ, PT ;  /* 0x000000ff0900720c */ /* 0x000fe40003f06270 */
[----:B------:R-:W-:-:S11]  /*2c00*/  ISETP.GE.AND P1, PT, R0, RZ, PT ;  /* 0x000000ff0000720c */ /* 0x000fd60003f26270 */
[----:B------:R-:W-:Y:S01]  /*2c10*/  @P0 IMAD.MOV.U32 R7, RZ, RZ, RZ ;  /* 0x000000ffff070224 */ /* 0x000fe200078e00ff */
[----:B------:R-:W-:Y:S01]  /*2c20*/  @!P0 MOV R7, 0xffffffc0 ;  /* 0xffffffc000078802 */ /* 0x000fe20000000f00 */
[----:B------:R-:W-:Y:S01]  /*2c30*/  @!P0 FFMA R35, R35, 1.84467440737095516160e+19, RZ ;  /* 0x5f80000023238823 */ /* 0x000fe200000000ff */
[----:B------:R-:W-:-:S03]  /*2c40*/  @!P1 FFMA R10, R10, 1.84467440737095516160e+19, RZ ;  /* 0x5f8000000a0a9823 */ /* 0x000fc600000000ff */
[----:B------:R-:W-:-:S07]  /*2c50*/  @!P1 VIADD R7, R7, 0x40 ;  /* 0x0000004007079836 */ /* 0x000fce0000000000 */
.L_x_53:
[----:B------:R-:W-:Y:S01]  /*2c60*/  LEA R9, R5, 0xc0800000, 0x17 ;  /* 0xc080000005097811 */ /* 0x000fe200078eb8ff */
[----:B------:R-:W-:Y:S01]  /*2c70*/  VIADD R8, R8, 0xffffff81 ;  /* 0xffffff8108087836 */ /* 0x000fe20000000000 */
[----:B------:R-:W-:Y:S02]  /*2c80*/  BSSY.RECONVERGENT B2, `(.L_x_58) ;  /* 0x0000035000027945 */ /* 0x000fe40003800200 */
[----:B------:R-:W-:Y:S01]  /*2c90*/  IADD3 R32, PT, PT, -R9, R10, RZ ;  /* 0x0000000a09207210 */ /* 0x000fe20007ffe1ff */
[C---:B------:R-:W-:Y:S01]  /*2ca0*/  IMAD R0, R8.reuse, -0x800000, R35 ;  /* 0xff80000008007824 */ /* 0x040fe200078e0223 */
[----:B------:R-:W-:Y:S02]  /*2cb0*/  IADD3 R8, PT, PT, R8, 0x7f, -R5 ;  /* 0x0000007f08087810 */ /* 0x000fe40007ffe805 */
[----:B------:R-:W0:Y:S01]  /*2cc0*/  MUFU.RCP R10, R32 ;  /* 0x00000020000a7308 */ /* 0x000e220000001000 */
[----:B------:R-:W-:Y:S01]  /*2cd0*/  FADD.FTZ R11, -R32, -RZ ;  /* 0x800000ff200b7221 */ /* 0x000fe20000010100 */
[----:B------:R-:W-:-:S03]  /*2ce0*/  IADD3 R7, PT, PT, R8, R7, RZ ;  /* 0x0000000708077210 */ /* 0x000fc60007ffe0ff */
[----:B0-----:R-:W-:-:S04]  /*2cf0*/  FFMA R9, R10, R11, 1 ;  /* 0x3f8000000a097423 */ /* 0x001fc8000000000b */
[----:B------:R-:W-:-:S04]  /*2d00*/  FFMA R9, R10, R9, R10 ;  /* 0x000000090a097223 */ /* 0x000fc8000000000a */
[----:B------:R-:W-:-:S04]  /*2d10*/  FFMA R10, R0, R9, RZ ;  /* 0x00000009000a7223 */ /* 0x000fc800000000ff */
[----:B------:R-:W-:-:S04]  /*2d20*/  FFMA R28, R11, R10, R0 ;  /* 0x0000000a0b1c7223 */ /* 0x000fc80000000000 */
[----:B------:R-:W-:-:S04]  /*2d30*/  FFMA R28, R9, R28, R10 ;  /* 0x0000001c091c7223 */ /* 0x000fc8000000000a */
[----:B------:R-:W-:-:S04]  /*2d40*/  FFMA R11, R11, R28, R0 ;  /* 0x0000001c0b0b7223 */ /* 0x000fc80000000000 */
[----:B------:R-:W-:-:S05]  /*2d50*/  FFMA R0, R9, R11, R28 ;  /* 0x0000000b09007223 */ /* 0x000fca000000001c */
[----:B------:R-:W-:-:S04]  /*2d60*/  SHF.R.U32.HI R5, RZ, 0x17, R0 ;  /* 0x00000017ff057819 */ /* 0x000fc80000011600 */
[----:B------:R-:W-:-:S05]  /*2d70*/  LOP3.LUT R8, R5, 0xff, RZ, 0xc0, !PT ;  /* 0x000000ff05087812 */ /* 0x000fca00078ec0ff */
[----:B------:R-:W-:-:S05]  /*2d80*/  IMAD.IADD R5, R8, 0x1, R7 ;  /* 0x0000000108057824 */ /* 0x000fca00078e0207 */
[----:B------:R-:W-:-:S04]  /*2d90*/  IADD3 R8, PT, PT, R5, -0x1, RZ ;  /* 0xffffffff05087810 */ /* 0x000fc80007ffe0ff */
[----:B------:R-:W-:-:S13]  /*2da0*/  ISETP.GE.U32.AND P0, PT, R8, 0xfe, PT ;  /* 0x000000fe0800780c */ /* 0x000fda0003f06070 */
[----:B------:R-:W-:Y:S05]  /*2db0*/  @!P0 BRA `(.L_x_59) ;  /* 0x0000000000808947 */ /* 0x000fea0003800000 */
[----:B------:R-:W-:-:S13]  /*2dc0*/  ISETP.GT.AND P0, PT, R5, 0xfe, PT ;  /* 0x000000fe0500780c */ /* 0x000fda0003f04270 */
[----:B------:R-:W-:Y:S05]  /*2dd0*/  @P0 BRA `(.L_x_60) ;  /* 0x00000000006c0947 */ /* 0x000fea0003800000 */
[----:B------:R-:W-:-:S13]  /*2de0*/  ISETP.GE.AND P0, PT, R5, 0x1, PT ;  /* 0x000000010500780c */ /* 0x000fda0003f06270 */
[----:B------:R-:W-:Y:S05]  /*2df0*/  @P0 BRA `(.L_x_61) ;  /* 0x0000000000740947 */ /* 0x000fea0003800000 */
[----:B------:R-:W-:Y:S02]  /*2e00*/  ISETP.GE.AND P0, PT, R5, -0x18, PT ;  /* 0xffffffe80500780c */ /* 0x000fe40003f06270 */
[----:B------:R-:W-:-:S11]  /*2e10*/  LOP3.LUT R0, R0, 0x80000000, RZ, 0xc0, !PT ;  /* 0x8000000000007812 */ /* 0x000fd600078ec0ff */
[----:B------:R-:W-:Y:S05]  /*2e20*/  @!P0 BRA `(.L_x_61) ;  /* 0x0000000000688947 */ /* 0x000fea0003800000 */
[CCC-:B------:R-:W-:Y:S01]  /*2e30*/  FFMA.RZ R8, R9.reuse, R11.reuse, R28.reuse ;  /* 0x0000000b09087223 */ /* 0x1c0fe2000000c01c */
[CCC-:B------:R-:W-:Y:S01]  /*2e40*/  FFMA.RP R7, R9.reuse, R11.reuse, R28.reuse ;  /* 0x0000000b09077223 */ /* 0x1c0fe2000000801c */
[----:B------:R-:W-:Y:S01]  /*2e50*/  FFMA.RM R28, R9, R11, R28 ;  /* 0x0000000b091c7223 */ /* 0x000fe2000000401c */
[C---:B------:R-:W-:Y:S01]  /*2e60*/  VIADD R9, R5.reuse, 0x20 ;  /* 0x0000002005097836 */ /* 0x040fe20000000000 */
[C---:B------:R-:W-:Y:S02]  /*2e70*/  ISETP.NE.AND P2, PT, R5.reuse, RZ, PT ;  /* 0x000000ff0500720c */ /* 0x040fe40003f45270 */
[----:B------:R-:W-:Y:S02]  /*2e80*/  LOP3.LUT R8, R8, 0x7fffff, RZ, 0xc0, !PT ;  /* 0x007fffff08087812 */ /* 0x000fe400078ec0ff */
[----:B------:R-:W-:Y:S02]  /*2e90*/  ISETP.NE.AND P1, PT, R5, RZ, PT ;  /* 0x000000ff0500720c */ /* 0x000fe40003f25270 */
[----:B------:R-:W-:-:S02]  /*2ea0*/  LOP3.LUT R8, R8, 0x800000, RZ, 0xfc, !PT ;  /* 0x0080000008087812 */ /* 0x000fc400078efcff */
[----:B------:R-:W-:Y:S02]  /*2eb0*/  IADD3 R5, PT, PT, -R5, RZ, RZ ;  /* 0x000000ff05057210 */ /* 0x000fe40007ffe1ff */
[----:B------:R-:W-:Y:S02]  /*2ec0*/  SHF.L.U32 R9, R8, R9, RZ ;  /* 0x0000000908097219 */ /* 0x000fe400000006ff */
[----:B------:R-:W-:Y:S02]  /*2ed0*/  FSETP.NEU.FTZ.AND P0, PT, R7, R28, PT ;  /* 0x0000001c0700720b */ /* 0x000fe40003f1d000 */
[----:B------:R-:W-:Y:S02]  /*2ee0*/  SEL R5, R5, RZ, P2 ;  /* 0x000000ff05057207 */ /* 0x000fe40001000000 */
[----:B------:R-:W-:Y:S02]  /*2ef0*/  ISETP.NE.AND P1, PT, R9, RZ, P1 ;  /* 0x000000ff0900720c */ /* 0x000fe40000f25270 */
[----:B------:R-:W-:-:S02]  /*2f00*/  SHF.R.U32.HI R8, RZ, R5, R8 ;  /* 0x00000005ff087219 */ /* 0x000fc40000011608 */
[----:B------:R-:W-:Y:S02]  /*2f10*/  PLOP3.LUT P0, PT, P0, P1, PT, 0xf8, 0x8f ;  /* 0x00000000008f781c */ /* 0x000fe40000703f70 */
[----:B------:R-:W-:Y:S02]  /*2f20*/  SHF.R.U32.HI R7, RZ, 0x1, R8 ;  /* 0x00000001ff077819 */ /* 0x000fe40000011608 */
[----:B------:R-:W-:-:S04]  /*2f30*/  SEL R10, RZ, 0x1, !P0 ;  /* 0x00000001ff0a7807 */ /* 0x000fc80004000000 */
[----:B------:R-:W-:-:S04]  /*2f40*/  LOP3.LUT R5, R10, 0x1, R7, 0xf8, !PT ;  /* 0x000000010a057812 */ /* 0x000fc800078ef807 */
[----:B------:R-:W-:-:S05]  /*2f50*/  LOP3.LUT R8, R5, R8, RZ, 0xc0, !PT ;  /* 0x0000000805087212 */ /* 0x000fca00078ec0ff */
[----:B------:R-:W-:-:S05]  /*2f60*/  IMAD.IADD R7, R7, 0x1, R8 ;  /* 0x0000000107077824 */ /* 0x000fca00078e0208 */
[----:B------:R-:W-:Y:S01]  /*2f70*/  LOP3.LUT R0, R7, R0, RZ, 0xfc, !PT ;  /* 0x0000000007007212 */ /* 0x000fe200078efcff */
[----:B------:R-:W-:Y:S06]  /*2f80*/  BRA `(.L_x_61) ;  /* 0x0000000000107947 */ /* 0x000fec0003800000 */
.L_x_60:
[----:B------:R-:W-:-:S04]  /*2f90*/  LOP3.LUT R0, R0, 0x80000000, RZ, 0xc0, !PT ;  /* 0x8000000000007812 */ /* 0x000fc800078ec0ff */
[----:B------:R-:W-:Y:S01]  /*2fa0*/  LOP3.LUT R0, R0, 0x7f800000, RZ, 0xfc, !PT ;  /* 0x7f80000000007812 */ /* 0x000fe200078efcff */
[----:B------:R-:W-:Y:S06]  /*2fb0*/  BRA `(.L_x_61) ;  /* 0x0000000000047947 */ /* 0x000fec0003800000 */
.L_x_59:
[----:B------:R-:W-:-:S07]  /*2fc0*/  LEA R0, R7, R0, 0x17 ;  /* 0x0000000007007211 */ /* 0x000fce00078eb8ff */
.L_x_61:
[----:B------:R-:W-:Y:S05]  /*2fd0*/  BSYNC.RECONVERGENT B2 ;  /* 0x0000000000027941 */ /* 0x000fea0003800200 */
.L_x_58:
[----:B------:R-:W-:Y:S05]  /*2fe0*/  BRA `(.L_x_62) ;  /* 0x0000000000207947 */ /* 0x000fea0003800000 */
.L_x_57:
[----:B------:R-:W-:-:S04]  /*2ff0*/  LOP3.LUT R10, R10, 0x80000000, R35, 0x48, !PT ;  /* 0x800000000a0a7812 */ /* 0x000fc800078e4823 */
[----:B------:R-:W-:Y:S01]  /*3000*/  LOP3.LUT R0, R10, 0x7f800000, RZ, 0xfc, !PT ;  /* 0x7f8000000a007812 */ /* 0x000fe200078efcff */
[----:B------:R-:W-:Y:S06]  /*3010*/  BRA `(.L_x_62) ;  /* 0x0000000000147947 */ /* 0x000fec0003800000 */
.L_x_56:
[----:B------:R-:W-:Y:S01]  /*3020*/  LOP3.LUT R0, R10, 0x80000000, R35, 0x48, !PT ;  /* 0x800000000a007812 */ /* 0x000fe200078e4823 */
[----:B------:R-:W-:Y:S06]  /*3030*/  BRA `(.L_x_62) ;  /* 0x00000000000c7947 */ /* 0x000fec0003800000 */
.L_x_55:
[----:B------:R-:W0:Y:S01]  /*3040*/  MUFU.RSQ R0, -QNAN ;  /* 0xffc0000000007908 */ /* 0x000e220000001400 */
[----:B------:R-:W-:Y:S05]  /*3050*/  BRA `(.L_x_62) ;  /* 0x0000000000047947 */ /* 0x000fea0003800000 */
.L_x_54:
[----:B------:R-:W-:-:S07]  /*3060*/  FADD.FTZ R0, R35, R10 ;  /* 0x0000000a23007221 */ /* 0x000fce0000010000 */
.L_x_62:
[----:B------:R-:W-:Y:S05]  /*3070*/  BSYNC.RECONVERGENT B1 ;  /* 0x0000000000017941 */ /* 0x000fea0003800200 */
.L_x_52:
[----:B------:R-:W-:-:S04]  /*3080*/  HFMA2 R7, -RZ, RZ, 0, 0 ;  /* 0x00000000ff077431 */ /* 0x000fc800000001ff */
[----:B0-----:R-:W-:Y:S05]  /*3090*/  RET.REL.NODEC R6 `(_Z30sigmoid_pairwise_grad_hess_gpuiPfS_PKiPKf) ;  /* 0xffffffcc06d87950 */ /* 0x001fea0003c3ffff */
.L_x_63:
[----:B------:R-:W-:-:S00]  /*30a0*/  BRA `(.L_x_63) ;  /* 0xfffffffc00fc7947 */ /* 0x000fc0000383ffff */
[----:B------:R-:W-:-:S00]  /*30b0*/  NOP ;  /* 0x0000000000007918 */ /* 0x000fc00000000000 */
        /* <DEDUP_REMOVED lines=12> */
.L_x_90:


//--------------------- .text._Z25sigmoid_pairwise_loss_gpuiPfPKiPKf --------------------------
	.section	.text._Z25sigmoid_pairwise_loss_gpuiPfPKiPKf,"ax",@progbits
	.align	128
        .global         _Z25sigmoid_pairwise_loss_gpuiPfPKiPKf
        .type           _Z25sigmoid_pairwise_loss_gpuiPfPKiPKf,@function
        .size           _Z25sigmoid_pairwise_loss_gpuiPfPKiPKf,(.L_x_92 - _Z25sigmoid_pairwise_loss_gpuiPfPKiPKf)
        .other          _Z25sigmoid_pairwise_loss_gpuiPfPKiPKf,@"STO_CUDA_ENTRY STV_DEFAULT"
_Z25sigmoid_pairwise_loss_gpuiPfPKiPKf:
.text._Z25sigmoid_pairwise_loss_gpuiPfPKiPKf:
        /* <DEDUP_REMOVED lines=9> */
[----:B------:R-:W1:Y:S01]  /*0090*/  LDCU.64 UR4, c[0x0][0x358] ;  /* 0x00006b00ff0477ac */ /* 0x000e620008000a00 */
[----:B------:R-:W2:Y:S06]  /*00a0*/  LDCU.128 UR8, c[0x0][0x390] ;  /* 0x00007200ff0877ac */ /* 0x000eac0008000c00 */
[----:B------:R-:W3:Y:S01]  /*00b0*/  LDC.64 R10, c[0x0][0x398] ;  /* 0x0000e600ff0a7b82 */ /* 0x000ee20000000a00 */
[----:B0-----:R-:W-:-:S05]  /*00c0*/  IMAD.WIDE.U32 R8, R3, 0x4, R8 ;  /* 0x0000000403087825 */ /* 0x001fca00078e0008 */
[----:B-1----:R0:W5:Y:S01]  /*00d0*/  LDG.E R0, desc[UR4][R8.64] ;  /* 0x0000000408007981 */ /* 0x002162000c1e1900 */
[----:B---3--:R-:W-:-:S05]  /*00e0*/  IMAD.WIDE.U32 R10, R3, 0x4, R10 ;  /* 0x00000004030a7825 */ /* 0x008fca00078e000a */
[----:B------:R0:W5:Y:S01]  /*00f0*/  LDG.E R2, desc[UR4][R10.64] ;  /* 0x000000040a027981 */ /* 0x000162000c1e1900 */
[----:B------:R-:W-:Y:S02]  /*0100*/  IMAD.MOV.U32 R5, RZ, RZ, RZ ;  /* 0x000000ffff057224 */ /* 0x000fe400078e00ff */
[----:B------:R-:W-:-:S04]  /*0110*/  IMAD.WIDE.U32 R4, R7, UR6, R4 ;  /* 0x0000000607047c25 */ /* 0x000fc8000f8e0004 */
[C---:B------:R-:W-:Y:S01]  /*0120*/  IMAD.SHL.U32 R6, R4.reuse, 0x4, RZ ;  /* 0x0000000404067824 */ /* 0x040fe200078e00ff */
[----:B------:R-:W-:Y:S01]  /*0130*/  SHF.L.U64.HI R7, R4, 0x2, R5 ;  /* 0x0000000204077819 */ /* 0x000fe20000010205 */
[----:B------:R-:W-:Y:S03]  /*0140*/  BSSY.RECONVERGENT B0, `(.L_x_64) ;  /* 0x00000b1000007945 */ /* 0x000fe60003800200 */
[C---:B--2---:R-:W-:Y:S02]  /*0150*/  IADD3 R4, P0, PT, R6.reuse, UR10, RZ ;  /* 0x0000000a06047c10 */ /* 0x044fe4000ff1e0ff */
[----:B------:R-:W-:Y:S01]  /*0160*/  IADD3 R6, P1, PT, R6, UR8, RZ ;  /* 0x0000000806067c10 */ /* 0x000fe2000ff3e0ff */
[----:B------:R-:W-:Y:S01]  /*0170*/  VIADD R3, R3, 0x1 ;  /* 0x0000000103037836 */ /* 0x000fe20000000000 */
[C---:B------:R-:W-:Y:S01]  /*0180*/  IADD3.X R5, PT, PT, R7.reuse, UR11, RZ, P0, !PT ;  /* 0x0000000b07057c10 */ /* 0x040fe200087fe4ff */
[----:B------:R-:W-:Y:S01]  /*0190*/  IMAD.MOV.U32 R22, RZ, RZ, RZ ;  /* 0x000000ffff167224 */ /* 0x000fe200078e00ff */
[----:B0-----:R-:W-:-:S09]  /*01a0*/  IADD3.X R7, PT, PT, R7, UR9, RZ, P1, !PT ;  /* 0x0000000907077c10 */ /* 0x001fd20008ffe4ff */
.L_x_72:
[----:B------:R-:W2:Y:S04]  /*01b0*/  LDG.E R11, desc[UR4][R6.64] ;  /* 0x00000004060b7981 */ /* 0x000ea8000c1e1900 */
[----:B0-----:R-:W3:Y:S01]  /*01c0*/  LDG.E R9, desc[UR4][R4.64] ;  /* 0x0000000404097981 */ /* 0x001ee2000c1e1900 */
[----:B-----5:R-:W0:Y:S01]  /*01d0*/  MUFU.RCP R15, R2 ;  /* 0x00000002000f7308 */ /* 0x020e220000001000 */
[----:B------:R-:W-:Y:S02]  /*01e0*/  HFMA2 R13, -RZ, RZ, 1.96875, 0 ;  /* 0x3fe00000ff0d7431 */ /* 0x000fe400000001ff */
[----:B------:R-:W-:Y:S01]  /*01f0*/  IMAD.MOV.U32 R12, RZ, RZ, 0x0 ;  /* 0x00000000ff0c7424 */ /* 0x000fe200078e00ff */
[----:B------:R-:W-:Y:S01]  /*0200*/  BSSY.RECONVERGENT B1, `(.L_x_65) ;  /* 0x000000f000017945 */ /* 0x000fe20003800200 */
[----:B0-----:R-:W-:-:S04]  /*0210*/  FFMA R14, -R2, R15, 1 ;  /* 0x3f800000020e7423 */ /* 0x001fc8000000010f */
[----:B------:R-:W-:Y:S01]  /*0220*/  FFMA R14, R15, R14, R15 ;  /* 0x0000000e0f0e7223 */ /* 0x000fe2000000000f */
[----:B--2---:R-:W-:-:S04]  /*0230*/  IMAD.IADD R8, R0, 0x1, -R11 ;  /* 0x0000000100087824 */ /* 0x004fc800078e0a0b */
[----:B------:R-:W0:Y:S08]  /*0240*/  I2F.F64 R10, R8 ;  /* 0x00000008000a7312 */ /* 0x000e300000201c00 */
[----:B-1-3--:R-:W1:Y:S01]  /*0250*/  FCHK P0, R9, R2 ;  /* 0x0000000209007302 */ /* 0x00ae620000000000 */
[----:B0-----:R-:W-:Y:S01]  /*0260*/  DFMA R10, R10, R12, 0.5 ;  /* 0x3fe000000a0a742b */ /* 0x001fe2000000000c */
[----:B------:R-:W-:-:S06]  /*0270*/  FFMA R13, R9, R14, RZ ;  /* 0x0000000e090d7223 */ /* 0x000fcc00000000ff */
[----:B------:R0:W2:Y:S01]  /*0280*/  F2F.F32.F64 R23, R10 ;  /* 0x0000000a00177310 */ /* 0x0000a20000301000 */
[----:B------:R-:W-:-:S04]  /*0290*/  FFMA R12, -R2, R13, R9 ;  /* 0x0000000d020c7223 */ /* 0x000fc80000000109 */
[----:B------:R-:W-:Y:S01]  /*02a0*/  FFMA R16, R14, R12, R13 ;  /* 0x0000000c0e107223 */ /* 0x000fe2000000000d */
[----:B-1----:R-:W-:Y:S06]  /*02b0*/  @!P0 BRA `(.L_x_66) ;  /* 0x00000000000c8947 */ /* 0x002fec0003800000 */
[----:B0-----:R-:W-:-:S07]  /*02c0*/  MOV R10, 0x2e0 ;  /* 0x000002e0000a7802 */ /* 0x001fce0000000f00 */
[----:B--2---:R-:W-:Y:S05]  /*02d0*/  CALL.REL.NOINC `($__internal_3_$__cuda_sm3x_div_rn_noftz_f32_slowpath) ;  /* 0x0000000c00087944 */ /* 0x004fea0003c00000 */
[----:B------:R-:W-:-:S07]  /*02e0*/  IMAD.MOV.U32 R16, RZ, RZ, R8 ;  /* 0x000000ffff107224 */ /* 0x000fce00078e0008 */
.L_x_66:
[----:B------:R-:W-:Y:S05]  /*02f0*/  BSYNC.RECONVERGENT B1 ;  /* 0x0000000000017941 */ /* 0x000fea0003800200 */
.L_x_65:
[----:B------:R-:W1:Y:S01]  /*0300*/  F2F.F64.F32 R8, R16 ;  /* 0x0000001000087310 */ /* 0x000e620000201800 */
[----:B------:R-:W-:Y:S01]  /*0310*/  BSSY.RECONVERGENT B1, `(.L_x_67) ;  /* 0x0000011000017945 */ /* 0x000fe20003800200 */
[----:B-1----:R-:W-:-:S06]  /*0320*/  DADD R8, R8, 1 ;  /* 0x3ff0000008087429 */ /* 0x002fcc0000000000 */
[----:B0-----:R-:W0:Y:S04]  /*0330*/  MUFU.RCP64H R11, R9 ;  /* 0x00000009000b7308 */ /* 0x001e280000001800 */
[----:B------:R-:W-:-:S05]  /*0340*/  VIADD R10, R9, 0x300402 ;  /* 0x00300402090a7836 */ /* 0x000fca0000000000 */
[----:B------:R-:W-:Y:S01]  /*0350*/  FSETP.GEU.AND P0, PT, |R10|, 5.8789094863358348022e-39, PT ;  /* 0x004004020a00780b */ /* 0x000fe20003f0e200 */
[----:B0-----:R-:W-:-:S08]  /*0360*/  DFMA R12, -R8, R10, 1 ;  /* 0x3ff00000080c742b */ /* 0x001fd0000000010a */
[----:B------:R-:W-:-:S08]  /*0370*/  DFMA R12, R12, R12, R12 ;  /* 0x0000000c0c0c722b */ /* 0x000fd0000000000c */
[----:B------:R-:W-:-:S08]  /*0380*/  DFMA R12, R10, R12, R10 ;  /* 0x0000000c0a0c722b */ /* 0x000fd0000000000a */
[----:B------:R-:W-:-:S08]  /*0390*/  DFMA R14, -R8, R12, 1 ;  /* 0x3ff00000080e742b */ /* 0x000fd0000000010c */
[----:B------:R-:W-:Y:S01]  /*03a0*/  DFMA R14, R12, R14, R12 ;  /* 0x0000000e0c0e722b */ /* 0x000fe2000000000c */
[----:B------:R-:W-:Y:S10]  /*03b0*/  @P0 BRA `(.L_x_68) ;  /* 0x0000000000180947 */ /* 0x000ff40003800000 */
[----:B------:R-:W-:Y:S02]  /*03c0*/  LOP3.LUT R10, R9, 0x7fffffff, RZ, 0xc0, !PT ;  /* 0x7fffffff090a7812 */ /* 0x000fe400078ec0ff */
[----:B------:R-:W-:-:S03]  /*03d0*/  MOV R14, 0x400 ;  /* 0x00000400000e7802 */ /* 0x000fc60000000f00 */
[----:B------:R-:W-:-:S07]  /*03e0*/  VIADD R12, R10, 0xfff00000 ;  /* 0xfff000000a0c7836 */ /* 0x000fce0000000000 */
[----:B--2---:R-:W-:Y:S05]  /*03f0*/  CALL.REL.NOINC `($__internal_2_$__cuda_sm20_dblrcp_rn_slowpath_v3) ;  /* 0x0000000800247944 */ /* 0x004fea0003c00000 */
[----:B------:R-:W-:Y:S02]  /*0400*/  IMAD.MOV.U32 R14, RZ, RZ, R10 ;  /* 0x000000ffff0e7224 */ /* 0x000fe400078e000a */
[----:B------:R-:W-:-:S07]  /*0410*/  IMAD.MOV.U32 R15, RZ, RZ, R11 ;  /* 0x000000ffff0f7224 */ /* 0x000fce00078e000b */
.L_x_68:
[----:B------:R-:W-:Y:S05]  /*0420*/  BSYNC.RECONVERGENT B1 ;  /* 0x0000000000017941 */ /* 0x000fea0003800200 */
.L_x_67:
[----:B------:R-:W0:Y:S01]  /*0430*/  F2F.F32.F64 R14, R14 ;  /* 0x0000000e000e7310 */ /* 0x000e220000301000 */
[----:B------:R-:W-:Y:S01]  /*0440*/  IMAD.MOV.U32 R8, RZ, RZ, 0x3e055027 ;  /* 0x3e055027ff087424 */ /* 0x000fe200078e00ff */
[----:B------:R-:W-:Y:S01]  /*0450*/  BSSY.RECONVERGENT B1, `(.L_x_69) ;  /* 0x0000071000017945 */ /* 0x000fe20003800200 */
[----:B0-----:R-:W-:-:S05]  /*0460*/  FADD R10, R14, 9.999999682655225389e-21 ;  /* 0x1e3ce5080e0a7421 */ /* 0x001fca0000000000 */
[----:B------:R-:W0:Y:S01]  /*0470*/  F2F.F64.F32 R18, R14 ;  /* 0x0000000e00127310 */ /* 0x000e220000201800 */
[----:B------:R-:W-:Y:S01]  /*0480*/  FSETP.GEU.AND P1, PT, R10, 1.175494350822287508e-38, PT ;  /* 0x008000000a00780b */ /* 0x000fe20003f2e000 */
[----:B0-----:R-:W-:-:S12]  /*0490*/  DADD R18, -R18, 1 ;  /* 0x3ff0000012127429 */ /* 0x001fd80000000100 */
[----:B------:R-:W-:-:S05]  /*04a0*/  @!P1 FMUL R10, R10, 8388608 ;  /* 0x4b0000000a0a9820 */ /* 0x000fca0000400000 */
[----:B------:R-:W-:Y:S01]  /*04b0*/  IADD3 R13, PT, PT, R10, -0x3f2aaaab, RZ ;  /* 0xc0d555550a0d7810 */ /* 0x000fe20007ffe0ff */
[----:B------:R-:W-:-:S03]  /*04c0*/  DADD R18, R18, 9.999999682655225389e-21 ;  /* 0x3bc79ca112127429 */ /* 0x000fc60000000000 */
[----:B------:R-:W-:-:S05]  /*04d0*/  LOP3.LUT R13, R13, 0xff800000, RZ, 0xc0, !PT ;  /* 0xff8000000d0d7812 */ /* 0x000fca00078ec0ff */
[----:B------:R-:W-:Y:S01]  /*04e0*/  IMAD.IADD R11, R10, 0x1, -R13 ;  /* 0x000000010a0b7824 */ /* 0x000fe200078e0a0d */
[----:B------:R-:W-:Y:S01]  /*04f0*/  I2FP.F32.S32 R13, R13 ;  /* 0x0000000d000d7245 */ /* 0x000fe20000201400 */
[----:B------:R-:W-:Y:S01]  /*0500*/  IMAD.MOV.U32 R9, RZ, RZ, R19 ;  /* 0x000000ffff097224 */ /* 0x000fe200078e0013 */
[----:B------:R-:W-:Y:S01]  /*0510*/  ISETP.GT.AND P0, PT, R19, 0xfffff, PT ;  /* 0x000fffff1300780c */ /* 0x000fe20003f04270 */
[----:B------:R-:W-:Y:S01]  /*0520*/  FADD R11, R11, -1 ;  /* 0xbf8000000b0b7421 */ /* 0x000fe20000000000 */
[----:B------:R-:W-:-:S03]  /*0530*/  IMAD.MOV.U32 R16, RZ, RZ, R18 ;  /* 0x000000ffff107224 */ /* 0x000fc600078e0012 */
[----:B------:R-:W-:-:S04]  /*0540*/  FFMA R8, R11, -R8, 0.14084610342979431152 ;  /* 0x3e1039f60b087423 */ /* 0x000fc80000000808 */
[----:B------:R-:W-:-:S04]  /*0550*/  FFMA R8, R11, R8, -0.12148627638816833496 ;  /* 0xbdf8cdcc0b087423 */ /* 0x000fc80000000008 */
[----:B------:R-:W-:-:S04]  /*0560*/  FFMA R8, R11, R8, 0.13980610668659210205 ;  /* 0x3e0f29550b087423 */ /* 0x000fc80000000008 */
[----:B------:R-:W-:-:S04]  /*0570*/  FFMA R8, R11, R8, -0.16684235632419586182 ;  /* 0xbe2ad8b90b087423 */ /* 0x000fc80000000008 */
[----:B------:R-:W-:-:S04]  /*0580*/  FFMA R8, R11, R8, 0.20012299716472625732 ;  /* 0x3e4ced0b0b087423 */ /* 0x000fc80000000008 */
[C---:B------:R-:W-:Y:S01]  /*0590*/  FFMA R12, R11.reuse, R8, -0.24999669194221496582 ;  /* 0xbe7fff220b0c7423 */ /* 0x040fe20000000008 */
[----:B------:R-:W-:Y:S02]  /*05a0*/  IMAD.MOV.U32 R8, RZ, RZ, R18 ;  /* 0x000000ffff087224 */ /* 0x000fe400078e0012 */
[----:B------:R-:W-:Y:S02]  /*05b0*/  IMAD.MOV.U32 R18, RZ, RZ, -0x3ff ;  /* 0xfffffc01ff127424 */ /* 0x000fe400078e00ff */
[C---:B------:R-:W-:Y:S01]  /*05c0*/  FFMA R14, R11.reuse, R12, 0.33333182334899902344 ;  /* 0x3eaaaa780b0e7423 */ /* 0x040fe2000000000c */
[----:B------:R-:W-:Y:S01]  /*05d0*/  FSEL R12, RZ, -23, P1 ;  /* 0xc1b80000ff0c7808 */ /* 0x000fe20000800000 */
[----:B------:R-:W-:Y:S01]  /*05e0*/  @!P0 IMAD.MOV.U32 R18, RZ, RZ, -0x435 ;  /* 0xfffffbcbff128424 */ /* 0x000fe200078e00ff */
[----:B------:R-:W-:Y:S01]  /*05f0*/  @!P0 DMUL R8, R8, 1.80143985094819840000e+16 ;  /* 0x4350000008088828 */ /* 0x000fe20000000000 */
[----:B------:R-:W-:Y:S01]  /*0600*/  FFMA R14, R11, R14, -0.5 ;  /* 0xbf0000000b0e7423 */ /* 0x000fe2000000000e */
[----:B------:R-:W-:Y:S01]  /*0610*/  ISETP.GT.U32.AND P1, PT, R10, 0x7f7fffff, PT ;  /* 0x7f7fffff0a00780c */ /* 0x000fe20003f24070 */
[----:B------:R-:W-:Y:S01]  /*0620*/  FFMA R12, R13, 1.1920928955078125e-07, R12 ;  /* 0x340000000d0c7823 */ /* 0x000fe2000000000c */
[----:B------:R-:W-:-:S02]  /*0630*/  IMAD.MOV.U32 R13, RZ, RZ, 0x7f800000 ;  /* 0x7f800000ff0d7424 */ /* 0x000fc400078e00ff */
[----:B------:R-:W-:-:S04]  /*0640*/  FMUL R14, R11, R14 ;  /* 0x0000000e0b0e7220 */ /* 0x000fc80000400000 */
[----:B------:R-:W-:Y:S01]  /*0650*/  FFMA R11, R11, R14, R11 ;  /* 0x0000000e0b0b7223 */ /* 0x000fe2000000000b */
[----:B------:R-:W-:Y:S01]  /*0660*/  @!P0 MOV R19, R9 ;  /* 0x0000000900138202 */ /* 0x000fe20000000f00 */
[----:B------:R-:W-:Y:S02]  /*0670*/  @!P0 IMAD.MOV.U32 R16, RZ, RZ, R8 ;  /* 0x000000ffff108224 */ /* 0x000fe400078e0008 */
[----:B------:R-:W-:Y:S02]  /*0680*/  FFMA R11, R12, 0.69314718246459960938, R11 ;  /* 0x3f3172180c0b7823 */ /* 0x000fe4000000000b */
[----:B------:R-:W-:Y:S02]  /*0690*/  VIADD R12, R19, 0xffffffff ;  /* 0xffffffff130c7836 */ /* 0x000fe40000000000 */
[C---:B------:R-:W-:Y:S01]  /*06a0*/  @P1 FFMA R11, R10.reuse, R13, +INF ;  /* 0x7f8000000a0b1423 */ /* 0x040fe2000000000d */
[----:B------:R-:W-:Y:S02]  /*06b0*/  FSETP.NEU.AND P1, PT, R10, RZ, PT ;  /* 0x000000ff0a00720b */ /* 0x000fe40003f2d000 */
[----:B------:R-:W-:-:S02]  /*06c0*/  ISETP.GT.U32.AND P2, PT, R12, 0x7feffffe, PT ;  /* 0x7feffffe0c00780c */ /* 0x000fc40003f44070 */
[----:B------:R-:W-:-:S05]  /*06d0*/  FSEL R24, R11, -INF , P1 ;  /* 0xff8000000b187808 */ /* 0x000fca0000800000 */
[----:B--2---:R-:W-:-:S06]  /*06e0*/  FMUL R24, R23, R24 ;  /* 0x0000001817187220 */ /* 0x004fcc0000400000 */
[----:B------:R-:W-:Y:S05]  /*06f0*/  @P2 BRA `(.L_x_70) ;  /* 0x0000000400002947 */ /* 0x000fea0003800000 */
[----:B------:R-:W-:Y:S01]  /*0700*/  LOP3.LUT R8, R19, 0xfffff, RZ, 0xc0, !PT ;  /* 0x000fffff13087812 */ /* 0x000fe200078ec0ff */
[----:B------:R-:W-:Y:S01]  /*0710*/  UMOV UR6, 0x3ae80f1e ;  /* 0x3ae80f1e00067882 */ /* 0x000fe20000000000 */
[----:B------:R-:W-:Y:S01]  /*0720*/  UMOV UR7, 0x3eb1380b ;  /* 0x3eb1380b00077882 */ /* 0x000fe20000000000 */
[----:B------:R-:W-:Y:S01]  /*0730*/  UMOV UR8, 0x80000000 ;  /* 0x8000000000087882 */ /* 0x000fe20000000000 */
[----:B------:R-:W-:Y:S01]  /*0740*/  LOP3.LUT R17, R8, 0x3ff00000, RZ, 0xfc, !PT ;  /* 0x3ff0000008117812 */ /* 0x000fe200078efcff */
[----:B------:R-:W-:Y:S01]  /*0750*/  IMAD.MOV.U32 R8, RZ, RZ, RZ ;  /* 0x000000ffff087224 */ /* 0x000fe200078e00ff */
[----:B------:R-:W-:Y:S02]  /*0760*/  UMOV UR9, 0x43300000 ;  /* 0x4330000000097882 */ /* 0x000fe40000000000 */
[----:B------:R-:W-:-:S13]  /*0770*/  ISETP.GE.U32.AND P0, PT, R17, 0x3ff6a09f, PT ;  /* 0x3ff6a09f1100780c */ /* 0x000fda0003f06070 */
[----:B------:R-:W-:-:S05]  /*0780*/  @P0 IADD3 R9, PT, PT, R17, -0x100000, RZ ;  /* 0xfff0000011090810 */ /* 0x000fca0007ffe0ff */
[----:B------:R-:W-:-:S06]  /*0790*/  @P0 IMAD.MOV.U32 R17, RZ, RZ, R9 ;  /* 0x000000ffff110224 */ /* 0x000fcc00078e0009 */
[C---:B------:R-:W-:Y:S02]  /*07a0*/  DADD R20, R16.reuse, 1 ;  /* 0x3ff0000010147429 */ /* 0x040fe40000000000 */
[----:B------:R-:W-:-:S04]  /*07b0*/  DADD R16, R16, -1 ;  /* 0xbff0000010107429 */ /* 0x000fc80000000000 */
[----:B------:R-:W0:Y:S02]  /*07c0*/  MUFU.RCP64H R9, R21 ;  /* 0x0000001500097308 */ /* 0x000e240000001800 */
[----:B0-----:R-:W-:Y:S01]  /*07d0*/  DFMA R14, -R20, R8, 1 ;  /* 0x3ff00000140e742b */ /* 0x001fe20000000108 */
[----:B------:R-:W-:Y:S02]  /*07e0*/  LEA.HI R20, R19, R18, RZ, 0xc ;  /* 0x0000001213147211 */ /* 0x000fe400078f60ff */
[----:B------:R-:W-:-:S03]  /*07f0*/  MOV R21, 0x43300000 ;  /* 0x4330000000157802 */ /* 0x000fc60000000f00 */
[----:B------:R-:W-:Y:S02]  /*0800*/  @P0 VIADD R20, R20, 0x1 ;  /* 0x0000000114140836 */ /* 0x000fe40000000000 */
[----:B------:R-:W-:-:S03]  /*0810*/  DFMA R14, R14, R14, R14 ;  /* 0x0000000e0e0e722b */ /* 0x000fc6000000000e */
[----:B------:R-:W-:-:S05]  /*0820*/  LOP3.LUT R20, R20, 0x80000000, RZ, 0x3c, !PT ;  /* 0x8000000014147812 */ /* 0x000fca00078e3cff */
[----:B------:R-:W-:Y:S01]  /*0830*/  DFMA R14, R8, R14, R8 ;  /* 0x0000000e080e722b */ /* 0x000fe20000000008 */
[----:B------:R-:W-:Y:S01]  /*0840*/  IMAD.MOV.U32 R8, RZ, RZ, -0x748574fc ;  /* 0x8b7a8b04ff087424 */ /* 0x000fe200078e00ff */
[----:B------:R-:W-:Y:S01]  /*0850*/  DADD R20, R20, -UR8 ;  /* 0x8000000814147e29 */ /* 0x000fe20008000000 */
[----:B------:R-:W-:Y:S01]  /*0860*/  IMAD.MOV.U32 R9, RZ, RZ, 0x3ed0ee25 ;  /* 0x3ed0ee25ff097424 */ /* 0x000fe200078e00ff */
[----:B------:R-:W-:Y:S01]  /*0870*/  UMOV UR8, 0xfefa39ef ;  /* 0xfefa39ef00087882 */ /* 0x000fe20000000000 */
[----:B------:R-:W-:-:S03]  /*0880*/  UMOV UR9, 0x3fe62e42 ;  /* 0x3fe62e4200097882 */ /* 0x000fc60000000000 */
[----:B------:R-:W-:-:S08]  /*0890*/  DMUL R12, R16, R14 ;  /* 0x0000000e100c7228 */ /* 0x000fd00000000000 */
[----:B------:R-:W-:-:S08]  /*08a0*/  DFMA R12, R16, R14, R12 ;  /* 0x0000000e100c722b */ /* 0x000fd0000000000c */
[----:B------:R-:W-:Y:S02]  /*08b0*/  DMUL R10, R12, R12 ;  /* 0x0000000c0c0a7228 */ /* 0x000fe40000000000 */
[----:B------:R-:W-:-:S06]  /*08c0*/  DADD R18, R16, -R12 ;  /* 0x0000000010127229 */ /* 0x000fcc000000080c */
[----:B------:R-:W-:Y:S01]  /*08d0*/  DFMA R8, R10, UR6, R8 ;  /* 0x000000060a087c2b */ /* 0x000fe20008000008 */
[----:B------:R-:W-:Y:S01]  /*08e0*/  UMOV UR6, 0x9f02676f ;  /* 0x9f02676f00067882 */ /* 0x000fe20000000000 */
[----:B------:R-:W-:Y:S01]  /*08f0*/  UMOV UR7, 0x3ef3b266 ;  /* 0x3ef3b26600077882 */ /* 0x000fe20000000000 */
[----:B------:R-:W-:-:S05]  /*0900*/  DADD R18, R18, R18 ;  /* 0x0000000012127229 */ /* 0x000fca0000000012 */
[----:B------:R-:W-:Y:S01]  /*0910*/  DFMA R8, R10, R8, UR6 ;  /* 0x000000060a087e2b */ /* 0x000fe20008000008 */
[----:B------:R-:W-:Y:S01]  /*0920*/  UMOV UR6, 0xa9ab0956 ;  /* 0xa9ab095600067882 */ /* 0x000fe20000000000 */
[----:B------:R-:W-:Y:S01]  /*0930*/  UMOV UR7, 0x3f1745cb ;  /* 0x3f1745cb00077882 */ /* 0x000fe20000000000 */
[----:B------:R-:W-:Y:S02]  /*0940*/  DFMA R18, R16, -R12, R18 ;  /* 0x8000000c1012722b */ /* 0x000fe40000000012 */
[----:B------:R-:W-:-:S03]  /*0950*/  DFMA R16, R20, UR8, R12 ;  /* 0x0000000814107c2b */ /* 0x000fc6000800000c */
[----:B------:R-:W-:Y:S01]  /*0960*/  DFMA R8, R10, R8, UR6 ;  /* 0x000000060a087e2b */ /* 0x000fe20008000008 */
[----:B------:R-:W-:Y:S01]  /*0970*/  UMOV UR6, 0x2d1b5154 ;  /* 0x2d1b515400067882 */ /* 0x000fe20000000000 */
[----:B------:R-:W-:Y:S01]  /*0980*/  UMOV UR7, 0x3f3c71c7 ;  /* 0x3f3c71c700077882 */ /* 0x000fe20000000000 */
[----:B------:R-:W-:-:S05]  /*0990*/  DMUL R18, R14, R18 ;  /* 0x000000120e127228 */ /* 0x000fca0000000000 */
[----:B------:R-:W-:Y:S01]  /*09a0*/  DFMA R8, R10, R8, UR6 ;  /* 0x000000060a087e2b */ /* 0x000fe20008000008 */
[----:B------:R-:W-:Y:S01]  /*09b0*/  UMOV UR6, 0x923be72d ;  /* 0x923be72d00067882 */ /* 0x000fe20000000000 */
[----:B------:R-:W-:-:S06]  /*09c0*/  UMOV UR7, 0x3f624924 ;  /* 0x3f62492400077882 */ /* 0x000fcc0000000000 */
        /* <DEDUP_REMOVED lines=8> */
[----:B------:R-:W-:Y:S02]  /*0a50*/  UMOV UR7, 0x3fe62e42 ;  /* 0x3fe62e4200077882 */ /* 0x000fe40000000000 */
[----:B------:R-:W-:Y:S01]  /*0a60*/  DFMA R14, R20, -UR6, R16 ;  /* 0x80000006140e7c2b */ /* 0x000fe20008000010 */
[----:B------:R-:W-:Y:S01]  /*0a70*/  UMOV UR6, 0x3b39803f ;  /* 0x3b39803f00067882 */ /* 0x000fe20000000000 */
[----:B------:R-:W-:Y:S02]  /*0a80*/  UMOV UR7, 0x3c7abc9e ;  /* 0x3c7abc9e00077882 */ /* 0x000fe40000000000 */
[----:B------:R-:W-:-:S04]  /*0a90*/  DMUL R8, R10, R8 ;  /* 0x000000080a087228 */ /* 0x000fc80000000000 */
[----:B------:R-:W-:-:S04]  /*0aa0*/  DADD R14, -R12, R14 ;  /* 0x000000000c0e7229 */ /* 0x000fc8000000010e */
[----:B------:R-:W-:-:S08]  /*0ab0*/  DFMA R8, R12, R8, R18 ;  /* 0x000000080c08722b */ /* 0x000fd00000000012 */
[----:B------:R-:W-:-:S08]  /*0ac0*/  DADD R8, R8, -R14 ;  /* 0x0000000008087229 */ /* 0x000fd0000000080e */
[----:B------:R-:W-:-:S08]  /*0ad0*/  DFMA R8, R20, UR6, R8 ;  /* 0x0000000614087c2b */ /* 0x000fd00008000008 */
[----:B------:R-:W-:Y:S01]  /*0ae0*/  DADD R16, R16, R8 ;  /* 0x0000000010107229 */ /* 0x000fe20000000008 */
[----:B------:R-:W-:Y:S10]  /*0af0*/  BRA `(.L_x_71) ;  /* 0x0000000000187947 */ /* 0x000ff40003800000 */
.L_x_70:
[----:B------:R-:W-:Y:S01]  /*0b00*/  IMAD.MOV.U32 R10, RZ, RZ, 0x0 ;  /* 0x00000000ff0a7424 */ /* 0x000fe200078e00ff */
[----:B------:R-:W-:Y:S01]  /*0b10*/  LOP3.LUT P0, RZ, R9, 0x7fffffff, RZ, 0xc0, !PT ;  /* 0x7fffffff09ff7812 */ /* 0x000fe2000780c0ff */
[----:B------:R-:W-:-:S06]  /*0b20*/  IMAD.MOV.U32 R11, RZ, RZ, 0x7ff00000 ;  /* 0x7ff00000ff0b7424 */ /* 0x000fcc00078e00ff */
[----:B------:R-:W-:-:S10]  /*0b30*/  DFMA R10, R8, R10, +INF ;  /* 0x7ff00000080a742b */ /* 0x000fd4000000000a */
[----:B------:R-:W-:Y:S02]  /*0b40*/  FSEL R16, R10, RZ, P0 ;  /* 0x000000ff0a107208 */ /* 0x000fe40000000000 */
[----:B------:R-:W-:-:S07]  /*0b50*/  FSEL R17, R11, -QNAN , P0 ;  /* 0xfff000000b117808 */ /* 0x000fce0000000000 */
.L_x_71:
[----:B------:R-:W-:Y:S05]  /*0b60*/  BSYNC.RECONVERGENT B1 ;  /* 0x0000000000017941 */ /* 0x000fea0003800200 */
.L_x_69:
[----:B------:R-:W0:Y:S01]  /*0b70*/  F2F.F64.F32 R8, R23 ;  /* 0x0000001700087310 */ /* 0x000e220000201800 */
[----:B------:R-:W-:Y:S01]  /*0b80*/  VIADD R3, R3, 0xffffffff ;  /* 0xffffffff03037836 */ /* 0x000fe20000000000 */
[----:B------:R-:W-:Y:S02]  /*0b90*/  IADD3 R4, P1, PT, R4, -0x4, RZ ;  /* 0xfffffffc04047810 */ /* 0x000fe40007f3e0ff */
[----:B------:R-:W-:Y:S02]  /*0ba0*/  IADD3 R6, P2, PT, R6, -0x4, RZ ;  /* 0xfffffffc06067810 */ /* 0x000fe40007f5e0ff */
[----:B------:R-:W-:Y:S02]  /*0bb0*/  ISETP.NE.AND P0, PT, R3, RZ, PT ;  /* 0x000000ff0300720c */ /* 0x000fe40003f05270 */
[----:B------:R-:W1:Y:S01]  /*0bc0*/  F2F.F64.F32 R24, R24 ;  /* 0x0000001800187310 */ /* 0x000e620000201800 */
[----:B------:R-:W-:Y:S02]  /*0bd0*/  IADD3.X R5, PT, PT, R5, -0x1, RZ, P1, !PT ;  /* 0xffffffff05057810 */ /* 0x000fe40000ffe4ff */
[----:B------:R-:W-:Y:S01]  /*0be0*/  IADD3.X R7, PT, PT, R7, -0x1, RZ, P2, !PT ;  /* 0xffffffff07077810 */ /* 0x000fe200017fe4ff */
[----:B0-----:R-:W-:-:S04]  /*0bf0*/  DADD R8, -R8, 1 ;  /* 0x3ff0000008087429 */ /* 0x001fc80000000100 */
[----:B------:R-:W0:Y:S04]  /*0c00*/  F2F.F64.F32 R10, R22 ;  /* 0x00000016000a7310 */ /* 0x000e280000201800 */
[----:B-1----:R-:W-:-:S08]  /*0c10*/  DFMA R8, R8, R16, R24 ;  /* 0x000000100808722b */ /* 0x002fd00000000018 */
[----:B0-----:R-:W-:-:S06]  /*0c20*/  DADD R8, R8, R10 ;  /* 0x0000000008087229 */ /* 0x001fcc000000000a */
[----:B------:R0:W1:Y:S01]  /*0c30*/  F2F.F32.F64 R22, R8 ;  /* 0x0000000800167310 */ /* 0x0000620000301000 */
[----:B------:R-:W-:Y:S05]  /*0c40*/  @P0 BRA `(.L_x_72) ;  /* 0xfffffff400580947 */ /* 0x000fea000383ffff */
[----:B------:R-:W-:Y:S05]  /*0c50*/  BSYNC.RECONVERGENT B0 ;  /* 0x0000000000007941 */ /* 0x000fea0003800200 */
.L_x_64:
[----:B------:R-:W1:Y:S02]  /*0c60*/  LDC.64 R2, c[0x0][0x388] ;  /* 0x0000e200ff027b82 */ /* 0x000e640000000a00 */
[----:B-1----:R-:W-:Y:S01]  /*0c70*/  REDG.E.ADD.F32.FTZ.RN.STRONG.GPU desc[UR4][R2.64], R22 ;  /* 0x00000016020079a6 */ /* 0x002fe2000c12f304 */
[----:B------:R-:W-:Y:S05]  /*0c80*/  EXIT ;  /* 0x000000000000794d */ /* 0x000fea0003800000 */
        .weak           $__internal_2_$__cuda_sm20_dblrcp_rn_slowpath_v3
        .type           $__internal_2_$__cuda_sm20_dblrcp_rn_slowpath_v3,@function
        .size           $__internal_2_$__cuda_sm20_dblrcp_rn_slowpath_v3,($__internal_3_$__cuda_sm3x_div_rn_noftz_f32_slowpath - $__internal_2_$__cuda_sm20_dblrcp_rn_slowpath_v3)
$__internal_2_$__cuda_sm20_dblrcp_rn_slowpath_v3:
[----:B------:R-:W-:Y:S01]  /*0c90*/  DSETP.GTU.AND P0, PT, |R8|, +INF , PT ;  /* 0x7ff000000800742a */ /* 0x000fe20003f0c200 */
[----:B------:R-:W-:-:S13]  /*0ca0*/  BSSY.RECONVERGENT B2, `(.L_x_73) ;  /* 0x0000023000027945 */ /* 0x000fda0003800200 */
[----:B------:R-:W-:Y:S05]  /*0cb0*/  @P0 BRA `(.L_x_74) ;  /* 0x00000000007c0947 */ /* 0x000fea0003800000 */
[----:B------:R-:W-:-:S05]  /*0cc0*/  LOP3.LUT R13, R9, 0x7fffffff, RZ, 0xc0, !PT ;  /* 0x7fffffff090d7812 */ /* 0x000fca00078ec0ff */
[----:B------:R-:W-:-:S05]  /*0cd0*/  VIADD R10, R13, 0xffffffff ;  /* 0xffffffff0d0a7836 */ /* 0x000fca0000000000 */
[----:B------:R-:W-:-:S13]  /*0ce0*/  ISETP.GE.U32.AND P0, PT, R10, 0x7fefffff, PT ;  /* 0x7fefffff0a00780c */ /* 0x000fda0003f06070 */
[----:B------:R-:W-:Y:S01]  /*0cf0*/  @P0 LOP3.LUT R11, R9, 0x7ff00000, RZ, 0x3c, !PT ;  /* 0x7ff00000090b0812 */ /* 0x000fe200078e3cff */
[----:B------:R-:W-:Y:S01]  /*0d00*/  @P0 IMAD.MOV.U32 R10, RZ, RZ, RZ ;  /* 0x000000ffff0a0224 */ /* 0x000fe200078e00ff */
[----:B------:R-:W-:Y:S06]  /*0d10*/  @P0 BRA `(.L_x_75) ;  /* 0x00000000006c0947 */ /* 0x000fec0003800000 */
[----:B------:R-:W-:-:S13]  /*0d20*/  ISETP.GE.U32.AND P0, PT, R13, 0x1000001, PT ;  /* 0x010000010d00780c */ /* 0x000fda0003f06070 */
[----:B------:R-:W-:Y:S05]  /*0d30*/  @!P0 BRA `(.L_x_76) ;  /* 0x0000000000348947 */ /* 0x000fea0003800000 */
[----:B------:R-:W-:Y:S01]  /*0d40*/  IADD3 R11, PT, PT, R9, -0x3fe00000, RZ ;  /* 0xc0200000090b7810 */ /* 0x000fe20007ffe0ff */
[----:B------:R-:W-:-:S03]  /*0d50*/  IMAD.MOV.U32 R10, RZ, RZ, R8 ;  /* 0x000000ffff0a7224 */ /* 0x000fc600078e0008 */
[----:B------:R-:W0:Y:S03]  /*0d60*/  MUFU.RCP64H R13, R11 ;  /* 0x0000000b000d7308 */ /* 0x000e260000001800 */
[----:B0-----:R-:W-:-:S08]  /*0d70*/  DFMA R16, -R10, R12, 1 ;  /* 0x3ff000000a10742b */ /* 0x001fd0000000010c */
[----:B------:R-:W-:-:S08]  /*0d80*/  DFMA R16, R16, R16, R16 ;  /* 0x000000101010722b */ /* 0x000fd00000000010 */
[----:B------:R-:W-:-:S08]  /*0d90*/  DFMA R16, R12, R16, R12 ;  /* 0x000000100c10722b */ /* 0x000fd0000000000c */
[----:B------:R-:W-:-:S08]  /*0da0*/  DFMA R12, -R10, R16, 1 ;  /* 0x3ff000000a0c742b */ /* 0x000fd00000000110 */
[----:B------:R-:W-:-:S08]  /*0db0*/  DFMA R12, R16, R12, R16 ;  /* 0x0000000c100c722b */ /* 0x000fd00000000010 */
[----:B------:R-:W-:-:S08]  /*0dc0*/  DMUL R12, R12, 2.2250738585072013831e-308 ;  /* 0x001000000c0c7828 */ /* 0x000fd00000000000 */
[----:B------:R-:W-:-:S08]  /*0dd0*/  DFMA R8, -R8, R12, 1 ;  /* 0x3ff000000808742b */ /* 0x000fd0000000010c */
[----:B------:R-:W-:-:S08]  /*0de0*/  DFMA R8, R8, R8, R8 ;  /* 0x000000080808722b */ /* 0x000fd00000000008 */
[----:B------:R-:W-:Y:S01]  /*0df0*/  DFMA R10, R12, R8, R12 ;  /* 0x000000080c0a722b */ /* 0x000fe2000000000c */
[----:B------:R-:W-:Y:S10]  /*0e00*/  BRA `(.L_x_75) ;  /* 0x0000000000307947 */ /* 0x000ff40003800000 */
.L_x_76:
[----:B------:R-:W-:Y:S01]  /*0e10*/  DMUL R8, R8, 8.11296384146066816958e+31 ;  /* 0x4690000008087828 */ /* 0x000fe20000000000 */
[----:B------:R-:W-:-:S05]  /*0e20*/  IMAD.MOV.U32 R10, RZ, RZ, R12 ;  /* 0x000000ffff0a7224 */ /* 0x000fca00078e000c */
[----:B------:R-:W0:Y:S02]  /*0e30*/  MUFU.RCP64H R11, R9 ;  /* 0x00000009000b7308 */ /* 0x000e240000001800 */
[----:B0-----:R-:W-:-:S08]  /*0e40*/  DFMA R12, -R8, R10, 1 ;  /* 0x3ff00000080c742b */ /* 0x001fd0000000010a */
[----:B------:R-:W-:-:S08]  /*0e50*/  DFMA R12, R12, R12, R12 ;  /* 0x0000000c0c0c722b */ /* 0x000fd0000000000c */
[----:B------:R-:W-:-:S08]  /*0e60*/  DFMA R12, R10, R12, R10 ;  /* 0x0000000c0a0c722b */ /* 0x000fd0000000000a */
[----:B------:R-:W-:-:S08]  /*0e70*/  DFMA R10, -R8, R12, 1 ;  /* 0x3ff00000080a742b */ /* 0x000fd0000000010c */
[----:B------:R-:W-:-:S08]  /*0e80*/  DFMA R10, R12, R10, R12 ;  /* 0x0000000a0c0a722b */ /* 0x000fd0000000000c */
[----:B------:R-:W-:Y:S01]  /*0e90*/  DMUL R10, R10, 8.11296384146066816958e+31 ;  /* 0x469000000a0a7828 */ /* 0x000fe20000000000 */
[----:B------:R-:W-:Y:S10]  /*0ea0*/  BRA `(.L_x_75) ;  /* 0x0000000000087947 */ /* 0x000ff40003800000 */
.L_x_74:
[----:B------:R-:W-:Y:S01]  /*0eb0*/  LOP3.LUT R11, R9, 0x80000, RZ, 0xfc, !PT ;  /* 0x00080000090b7812 */ /* 0x000fe200078efcff */
[----:B------:R-:W-:-:S07]  /*0ec0*/  IMAD.MOV.U32 R10, RZ, RZ, R8 ;  /* 0x000000ffff0a7224 */ /* 0x000fce00078e0008 */
.L_x_75:
[----:B------:R-:W-:Y:S05]  /*0ed0*/  BSYNC.RECONVERGENT B2 ;  /* 0x0000000000027941 */ /* 0x000fea0003800200 */
.L_x_73:
[----:B------:R-:W-:-:S04]  /*0ee0*/  IMAD.MOV.U32 R15, RZ, RZ, 0x0 ;  /* 0x00000000ff0f7424 */ /* 0x000fc800078e00ff */
[----:B------:R-:W-:Y:S05]  /*0ef0*/  RET.REL.NODEC R14 `(_Z25sigmoid_pairwise_loss_gpuiPfPKiPKf) ;  /* 0xfffffff00e407950 */ /* 0x000fea0003c3ffff */
        .weak           $__internal_3_$__cuda_sm3x_div_rn_noftz_f32_slowpath
        .type           $__internal_3_$__cuda_sm3x_div_rn_noftz_f32_slowpath,@function
        .size           $__internal_3_$__cuda_sm3x_div_rn_noftz_f32_slowpath,(.L_x_92 - $__internal_3_$__cuda_sm3x_div_rn_noftz_f32_slowpath)
$__internal_3_$__cuda_sm3x_div_rn_noftz_f32_slowpath:
[--C-:B------:R-:W-:Y:S01]  /*0f00*/  SHF.R.U32.HI R12, RZ, 0x17, R2.reuse ;  /* 0x00000017ff0c7819 */ /* 0x100fe20000011602 */
[----:B------:R-:W-:Y:S01]  /*0f10*/  BSSY.RECONVERGENT B2, `(.L_x_77) ;  /* 0x0000064000027945 */ /* 0x000fe20003800200 */
[--C-:B------:R-:W-:Y:S01]  /*0f20*/  SHF.R.U32.HI R8, RZ, 0x17, R9.reuse ;  /* 0x00000017ff087819 */ /* 0x100fe20000011609 */
[----:B------:R-:W-:Y:S01]  /*0f30*/  IMAD.MOV.U32 R13, RZ, RZ, R2 ;  /* 0x000000ffff0d7224 */ /* 0x000fe200078e0002 */
[----:B------:R-:W-:Y:S02]  /*0f40*/  LOP3.LUT R12, R12, 0xff, RZ, 0xc0, !PT ;  /* 0x000000ff0c0c7812 */ /* 0x000fe400078ec0ff */
[----:B------:R-:W-:Y:S01]  /*0f50*/  LOP3.LUT R16, R8, 0xff, RZ, 0xc0, !PT ;  /* 0x000000ff08107812 */ /* 0x000fe200078ec0ff */
[----:B------:R-:W-:Y:S02]  /*0f60*/  IMAD.MOV.U32 R8, RZ, RZ, R9 ;  /* 0x000000ffff087224 */ /* 0x000fe400078e0009 */
[----:B------:R-:W-:Y:S01]  /*0f70*/  VIADD R14, R12, 0xffffffff ;  /* 0xffffffff0c0e7836 */ /* 0x000fe20000000000 */
[----:B------:R-:W-:-:S04]  /*0f80*/  IADD3 R15, PT, PT, R16, -0x1, RZ ;  /* 0xffffffff100f7810 */ /* 0x000fc80007ffe0ff */
[----:B------:R-:W-:-:S04]  /*0f90*/  ISETP.GT.U32.AND P0, PT, R14, 0xfd, PT ;  /* 0x000000fd0e00780c */ /* 0x000fc80003f04070 */
[----:B------:R-:W-:-:S13]  /*0fa0*/  ISETP.GT.U32.OR P0, PT, R15, 0xfd, P0 ;  /* 0x000000fd0f00780c */ /* 0x000fda0000704470 */
[----:B------:R-:W-:Y:S01]  /*0fb0*/  @!P0 IMAD.MOV.U32 R11, RZ, RZ, RZ ;  /* 0x000000ffff0b8224 */ /* 0x000fe200078e00ff */
        /* <DEDUP_REMOVED lines=19> */
[----:B------:R-:W-:Y:S02]  /*10f0*/  @P0 IMAD.MOV.U32 R11, RZ, RZ, RZ ;  /* 0x000000ffff0b0224 */ /* 0x000fe400078e00ff */
[----:B------:R-:W-:Y:S01]  /*1100*/  @!P0 FFMA R8, R9, 1.84467440737095516160e+19, RZ ;  /* 0x5f80000009088823 */ /* 0x000fe200000000ff */
[----:B------:R-:W-:Y:S02]  /*1110*/  @!P0 IMAD.MOV.U32 R11, RZ, RZ, -0x40 ;  /* 0xffffffc0ff0b8424 */ /* 0x000fe400078e00ff */
[----:B------:R-:W-:-:S03]  /*1120*/  @!P1 FFMA R13, R2, 1.84467440737095516160e+19, RZ ;  /* 0x5f800000020d9823 */ /* 0x000fc600000000ff */
[----:B------:R-:W-:-:S07]  /*1130*/  @!P1 IADD3 R11, PT, PT, R11, 0x40, RZ ;  /* 0x000000400b0b9810 */ /* 0x000fce0007ffe0ff */
.L_x_78:
[----:B------:R-:W-:Y:S01]  /*1140*/  LEA R14, R12, 0xc0800000, 0x17 ;  /* 0xc08000000c0e7811 */ /* 0x000fe200078eb8ff */
[----:B------:R-:W-:Y:S04]  /*1150*/  BSSY.RECONVERGENT B3, `(.L_x_83) ;  /* 0x0000036000037945 */ /* 0x000fe80003800200 */
[----:B------:R-:W-:Y:S02]  /*1160*/  IMAD.IADD R14, R13, 0x1, -R14 ;  /* 0x000000010d0e7824 */ /* 0x000fe400078e0a0e */
[----:B------:R-:W-:Y:S02]  /*1170*/  VIADD R13, R16, 0xffffff81 ;  /* 0xffffff81100d7836 */ /* 0x000fe40000000000 */
[----:B------:R0:W1:Y:S01]  /*1180*/  MUFU.RCP R9, R14 ;  /* 0x0000000e00097308 */ /* 0x0000620000001000 */
[----:B------:R-:W-:Y:S01]  /*1190*/  FADD.FTZ R15, -R14, -RZ ;  /* 0x800000ff0e0f7221 */ /* 0x000fe20000010100 */
[C---:B------:R-:W-:Y:S01]  /*11a0*/  IMAD R8, R13.reuse, -0x800000, R8 ;  /* 0xff8000000d087824 */ /* 0x040fe200078e0208 */
[----:B0-----:R-:W-:-:S05]  /*11b0*/  IADD3 R14, PT, PT, R13, 0x7f, -R12 ;  /* 0x0000007f0d0e7810 */ /* 0x001fca0007ffe80c */
[----:B------:R-:W-:Y:S02]  /*11c0*/  IMAD.IADD R11, R14, 0x1, R11 ;  /* 0x000000010e0b7824 */ /* 0x000fe400078e020b */
[----:B-1----:R-:W-:-:S04]  /*11d0*/  FFMA R16, R9, R15, 1 ;  /* 0x3f80000009107423 */ /* 0x002fc8000000000f */
        /* <DEDUP_REMOVED lines=8> */
[----:B------:R-:W-:-:S04]  /*1260*/  IMAD.IADD R17, R12, 0x1, R11 ;  /* 0x000000010c117824 */ /* 0x000fc800078e020b */
[----:B------:R-:W-:-:S05]  /*1270*/  VIADD R12, R17, 0xffffffff ;  /* 0xffffffff110c7836 */ /* 0x000fca0000000000 */
        /* <DEDUP_REMOVED lines=9> */
[-CC-:B------:R-:W-:Y:S01]  /*1310*/  FFMA.RZ R11, R9, R15.reuse, R16.reuse ;  /* 0x0000000f090b7223 */ /* 0x180fe2000000c010 */
[----:B------:R-:W-:Y:S01]  /*1320*/  IADD3 R14, PT, PT, R17, 0x20, RZ ;  /* 0x00000020110e7810 */ /* 0x000fe20007ffe0ff */
[-CC-:B------:R-:W-:Y:S01]  /*1330*/  FFMA.RM R12, R9, R15.reuse, R16.reuse ;  /* 0x0000000f090c7223 */ /* 0x180fe20000004010 */
[----:B------:R-:W-:Y:S02]  /*1340*/  ISETP.NE.AND P2, PT, R17, RZ, PT ;  /* 0x000000ff1100720c */ /* 0x000fe40003f45270 */
[----:B------:R-:W-:Y:S01]  /*1350*/  LOP3.LUT R13, R11, 0x7fffff, RZ, 0xc0, !PT ;  /* 0x007fffff0b0d7812 */ /* 0x000fe200078ec0ff */
[----:B------:R-:W-:Y:S01]  /*1360*/  FFMA.RP R11, R9, R15, R16 ;  /* 0x0000000f090b7223 */ /* 0x000fe20000008010 */
[----:B------:R-:W-:Y:S01]  /*1370*/  IMAD.MOV R9, RZ, RZ, -R17 ;  /* 0x000000ffff097224 */ /* 0x000fe200078e0a11 */
[----:B------:R-:W-:Y:S02]  /*1380*/  ISETP.NE.AND P1, PT, R17, RZ, PT ;  /* 0x000000ff1100720c */ /* 0x000fe40003f25270 */
[----:B------:R-:W-:-:S02]  /*1390*/  LOP3.LUT R13, R13, 0x800000, RZ, 0xfc, !PT ;  /* 0x008000000d0d7812 */ /* 0x000fc400078efcff */
[----:B------:R-:W-:Y:S02]  /*13a0*/  FSETP.NEU.FTZ.AND P0, PT, R11, R12, PT ;  /* 0x0000000c0b00720b */ /* 0x000fe40003f1d000 */
[----:B------:R-:W-:Y:S02]  /*13b0*/  SHF.L.U32 R14, R13, R14, RZ ;  /* 0x0000000e0d0e7219 */ /* 0x000fe400000006ff */
[----:B------:R-:W-:Y:S02]  /*13c0*/  SEL R12, R9, RZ, P2 ;  /* 0x000000ff090c7207 */ /* 0x000fe40001000000 */
[----:B------:R-:W-:Y:S02]  /*13d0*/  ISETP.NE.AND P1, PT, R14, RZ, P1 ;  /* 0x000000ff0e00720c */ /* 0x000fe40000f25270 */
[----:B------:R-:W-:Y:S02]  /*13e0*/  SHF.R.U32.HI R12, RZ, R12, R13 ;  /* 0x0000000cff0c7219 */ /* 0x000fe4000001160d */
[----:B------:R-:W-:-:S02]  /*13f0*/  PLOP3.LUT P0, PT, P0, P1, PT, 0xf8, 0x8f ;  /* 0x00000000008f781c */ /* 0x000fc40000703f70 */
[----:B------:R-:W-:Y:S02]  /*1400*/  SHF.R.U32.HI R14, RZ, 0x1, R12 ;  /* 0x00000001ff0e7819 */ /* 0x000fe4000001160c */
[----:B------:R-:W-:-:S04]  /*1410*/  SEL R9, RZ, 0x1, !P0 ;  /* 0x00000001ff097807 */ /* 0x000fc80004000000 */
[----:B------:R-:W-:-:S04]  /*1420*/  LOP3.LUT R9, R9, 0x1, R14, 0xf8, !PT ;  /* 0x0000000109097812 */ /* 0x000fc800078ef80e */
[----:B------:R-:W-:-:S05]  /*1430*/  LOP3.LUT R9, R9, R12, RZ, 0xc0, !PT ;  /* 0x0000000c09097212 */ /* 0x000fca00078ec0ff */
[----:B------:R-:W-:-:S05]  /*1440*/  IMAD.IADD R9, R14, 0x1, R9 ;  /* 0x000000010e097824 */ /* 0x000fca00078e0209 */
[----:B------:R-:W-:Y:S01]  /*1450*/  LOP3.LUT R8, R9, R8, RZ, 0xfc, !PT ;  /* 0x0000000809087212 */ /* 0x000fe200078efcff */
[----:B------:R-:W-:Y:S06]  /*1460*/  BRA `(.L_x_86) ;  /* 0x0000000000107947 */ /* 0x000fec0003800000 */
.L_x_85:
[----:B------:R-:W-:-:S04]  /*1470*/  LOP3.LUT R8, R8, 0x80000000, RZ, 0xc0, !PT ;  /* 0x8000000008087812 */ /* 0x000fc800078ec0ff */
[----:B------:R-:W-:Y:S01]  /*1480*/  LOP3.LUT R8, R8, 0x7f800000, RZ, 0xfc, !PT ;  /* 0x7f80000008087812 */ /* 0x000fe200078efcff */
[----:B------:R-:W-:Y:S06]  /*1490*/  BRA `(.L_x_86) ;  /* 0x0000000000047947 */ /* 0x000fec0003800000 */
.L_x_84:
[----:B------:R-:W-:-:S07]  /*14a0*/  IMAD R8, R11, 0x800000, R8 ;  /* 0x008000000b087824 */ /* 0x000fce00078e0208 */
.L_x_86:
[----:B------:R-:W-:Y:S05]  /*14b0*/  BSYNC.RECONVERGENT B3 ;  /* 0x0000000000037941 */ /* 0x000fea0003800200 */
.L_x_83:
[----:B------:R-:W-:Y:S05]  /*14c0*/  BRA `(.L_x_87) ;  /* 0x0000000000207947 */ /* 0x000fea0003800000 */
.L_x_82:
[----:B------:R-:W-:-:S04]  /*14d0*/  LOP3.LUT R8, R13, 0x80000000, R8, 0x48, !PT ;  /* 0x800000000d087812 */ /* 0x000fc800078e4808 */
[----:B------:R-:W-:Y:S01]  /*14e0*/  LOP3.LUT R8, R8, 0x7f800000, RZ, 0xfc, !PT ;  /* 0x7f80000008087812 */ /* 0x000fe200078efcff */
[----:B------:R-:W-:Y:S06]  /*14f0*/  BRA `(.L_x_87) ;  /* 0x0000000000147947 */ /* 0x000fec0003800000 */
.L_x_81:
[----:B------:R-:W-:Y:S01]  /*1500*/  LOP3.LUT R8, R13, 0x80000000, R8, 0x48, !PT ;  /* 0x800000000d087812 */ /* 0x000fe200078e4808 */
[----:B------:R-:W-:Y:S06]  /*1510*/  BRA `(.L_x_87) ;  /* 0x00000000000c7947 */ /* 0x000fec0003800000 */
.L_x_80:
[----:B------:R-:W0:Y:S01]  /*1520*/  MUFU.RSQ R8, -QNAN ;  /* 0xffc0000000087908 */ /* 0x000e220000001400 */
[----:B------:R-:W-:Y:S05]  /*1530*/  BRA `(.L_x_87) ;  /* 0x0000000000047947 */ /* 0x000fea0003800000 */
.L_x_79:
[----:B------:R-:W-:-:S07]  /*1540*/  FADD.FTZ R8, R9, R2 ;  /* 0x0000000209087221 */ /* 0x000fce0000010000 */
.L_x_87:
[----:B------:R-:W-:Y:S05]  /*1550*/  BSYNC.RECONVERGENT B2 ;  /* 0x0000000000027941 */ /* 0x000fea0003800200 */
.L_x_77:
[----:B------:R-:W-:-:S04]  /*1560*/  IMAD.MOV.U32 R11, RZ, RZ, 0x0 ;  /* 0x00000000ff0b7424 */ /* 0x000fc800078e00ff */
[----:B0-----:R-:W-:Y:S05]  /*1570*/  RET.REL.NODEC R10 `(_Z25sigmoid_pairwise_loss_gpuiPfPKiPKf) ;  /* 0xffffffe80aa07950 */ /* 0x001fea0003c3ffff */
.L_x_88:
        /* <DEDUP_REMOVED lines=16> */
.L_x_92:


//--------------------- .nv.shared.reserved.0     --------------------------
	.section	.nv.shared.reserved.0,"aw",@nobits
	.weak		__nv_reservedSMEM_offset_0_alias
	.size		__nv_reservedSMEM_offset_0_alias, 0, 64
	.other		__nv_reservedSMEM_offset_0_alias,@"STO_CUDA_RESERVED_SHARED STV_DEFAULT"
__nv_reservedSMEM_offset_0_alias:
	.zero		0
	.zero		64


//--------------------- .nv.constant0._Z30sigmoid_pairwise_grad_hess_gpuiPfS_PKiPKf --------------------------
	.section	.nv.constant0._Z30sigmoid_pairwise_grad_hess_gpuiPfS_PKiPKf,"a",@progbits
	.sectionflags	@""
	.align	4
.nv.constant0._Z30sigmoid_pairwise_grad_hess_gpuiPfS_PKiPKf:
	.zero		936


//--------------------- .nv.constant0._Z25sigmoid_pairwise_loss_gpuiPfPKiPKf --------------------------
	.section	.nv.constant0._Z25sigmoid_pairwise_loss_gpuiPfPKiPKf,"a",@progbits
	.sectionflags	@""
	.align	4
.nv.constant0._Z25sigmoid_pairwise_loss_gpuiPfPKiPKf:
	.zero		928


//--------------------- SYMBOLS --------------------------

	.type		.nv.reservedSmem.offset0,@object
	.size		.nv.reservedSmem.offset0,0x4
